//
// Generated by NVIDIA NVVM Compiler
//
// Compiler Build ID: CL-36424714
// Cuda compilation tools, release 13.0, V13.0.88
// Based on NVVM 20.0.0
//

.version 9.0
.target sm_100
.address_size 64

	// .globl	_Z7intssssiPiS_PdS0_S0_S_S_S0_S0_ii

.visible .entry _Z7intssssiPiS_PdS0_S0_S_S_S0_S0_ii(
	.param .u32 _Z7intssssiPiS_PdS0_S0_S_S_S0_S0_ii_param_0,
	.param .u64 .ptr .align 1 _Z7intssssiPiS_PdS0_S0_S_S_S0_S0_ii_param_1,
	.param .u64 .ptr .align 1 _Z7intssssiPiS_PdS0_S0_S_S_S0_S0_ii_param_2,
	.param .u64 .ptr .align 1 _Z7intssssiPiS_PdS0_S0_S_S_S0_S0_ii_param_3,
	.param .u64 .ptr .align 1 _Z7intssssiPiS_PdS0_S0_S_S_S0_S0_ii_param_4,
	.param .u64 .ptr .align 1 _Z7intssssiPiS_PdS0_S0_S_S_S0_S0_ii_param_5,
	.param .u64 .ptr .align 1 _Z7intssssiPiS_PdS0_S0_S_S_S0_S0_ii_param_6,
	.param .u64 .ptr .align 1 _Z7intssssiPiS_PdS0_S0_S_S_S0_S0_ii_param_7,
	.param .u64 .ptr .align 1 _Z7intssssiPiS_PdS0_S0_S_S_S0_S0_ii_param_8,
	.param .u64 .ptr .align 1 _Z7intssssiPiS_PdS0_S0_S_S_S0_S0_ii_param_9,
	.param .u32 _Z7intssssiPiS_PdS0_S0_S_S_S0_S0_ii_param_10,
	.param .u32 _Z7intssssiPiS_PdS0_S0_S_S_S0_S0_ii_param_11
)
{
	.reg .pred 	%p<10>;
	.reg .b32 	%r<69>;
	.reg .b32 	%f<9>;
	.reg .b64 	%rd<63>;
	.reg .b64 	%fd<194>;

	ld.param.u32 	%r9, [_Z7intssssiPiS_PdS0_S0_S_S_S0_S0_ii_param_10];
	mov.u32 	%r10, %tid.x;
	mov.u32 	%r11, %tid.y;
	mov.u32 	%r12, %ntid.x;
	mov.u32 	%r13, %ctaid.x;
	mov.u32 	%r14, %ntid.y;
	mad.lo.s32 	%r15, %r14, %r13, %r11;
	mad.lo.s32 	%r1, %r15, %r12, %r10;
	setp.ge.s32 	%p1, %r1, %r9;
	@%p1 bra 	$L__BB0_10;
	ld.param.u32 	%r68, [_Z7intssssiPiS_PdS0_S0_S_S_S0_S0_ii_param_11];
	ld.param.u64 	%rd61, [_Z7intssssiPiS_PdS0_S0_S_S_S0_S0_ii_param_8];
	ld.param.u64 	%rd60, [_Z7intssssiPiS_PdS0_S0_S_S_S0_S0_ii_param_6];
	ld.param.u64 	%rd59, [_Z7intssssiPiS_PdS0_S0_S_S_S0_S0_ii_param_5];
	ld.param.u64 	%rd58, [_Z7intssssiPiS_PdS0_S0_S_S_S0_S0_ii_param_4];
	ld.param.u64 	%rd57, [_Z7intssssiPiS_PdS0_S0_S_S_S0_S0_ii_param_3];
	ld.param.u64 	%rd56, [_Z7intssssiPiS_PdS0_S0_S_S_S0_S0_ii_param_2];
	ld.param.u64 	%rd55, [_Z7intssssiPiS_PdS0_S0_S_S_S0_S0_ii_param_1];
	cvta.to.global.u64 	%rd9, %rd55;
	cvta.to.global.u64 	%rd10, %rd56;
	cvta.to.global.u64 	%rd11, %rd60;
	cvta.to.global.u64 	%rd12, %rd57;
	cvta.to.global.u64 	%rd13, %rd59;
	cvta.to.global.u64 	%rd14, %rd58;
	cvta.to.global.u64 	%rd15, %rd61;
	add.s32 	%r16, %r68, %r1;
	mul.lo.s32 	%r17, %r16, 5;
	mul.wide.s32 	%rd16, %r17, 4;
	add.s64 	%rd17, %rd9, %rd16;
	ld.global.u32 	%r18, [%rd17];
	shl.b32 	%r19, %r18, 2;
	mul.wide.s32 	%rd18, %r19, 4;
	add.s64 	%rd19, %rd10, %rd18;
	ld.global.u32 	%r20, [%rd19];
	ld.global.u32 	%r21, [%rd19+4];
	ld.global.u32 	%r22, [%rd19+8];
	ld.global.u32 	%r23, [%rd19+12];
	ld.global.u32 	%r24, [%rd17+4];
	ld.global.u32 	%r25, [%rd17+8];
	ld.global.u32 	%r26, [%rd17+12];
	ld.global.u32 	%r27, [%rd17+16];
	mul.wide.s32 	%rd20, %r20, 4;
	add.s64 	%rd21, %rd11, %rd20;
	ld.global.u32 	%r28, [%rd21+-4];
	add.s32 	%r29, %r24, %r28;
	add.s32 	%r30, %r29, -1;
	mul.wide.s32 	%rd22, %r21, 4;
	add.s64 	%rd23, %rd11, %rd22;
	ld.global.u32 	%r31, [%rd23+-4];
	add.s32 	%r32, %r25, %r31;
	add.s32 	%r33, %r32, -1;
	mul.wide.s32 	%rd24, %r22, 4;
	add.s64 	%rd25, %rd11, %rd24;
	ld.global.u32 	%r34, [%rd25+-4];
	add.s32 	%r35, %r26, %r34;
	add.s32 	%r36, %r35, -1;
	mul.wide.s32 	%rd26, %r23, 4;
	add.s64 	%rd27, %rd11, %rd26;
	ld.global.u32 	%r37, [%rd27+-4];
	add.s32 	%r38, %r27, %r37;
	add.s32 	%r39, %r38, -1;
	mul.wide.s32 	%rd28, %r30, 8;
	add.s64 	%rd29, %rd12, %rd28;
	ld.global.f64 	%fd1, [%rd29];
	mul.wide.s32 	%rd30, %r33, 8;
	add.s64 	%rd31, %rd12, %rd30;
	ld.global.f64 	%fd2, [%rd31];
	mul.wide.s32 	%rd32, %r36, 8;
	add.s64 	%rd33, %rd12, %rd32;
	ld.global.f64 	%fd3, [%rd33];
	mul.wide.s32 	%rd34, %r39, 8;
	add.s64 	%rd35, %rd12, %rd34;
	ld.global.f64 	%fd4, [%rd35];
	add.s64 	%rd36, %rd13, %rd28;
	ld.global.f64 	%fd5, [%rd36];
	add.s64 	%rd37, %rd13, %rd30;
	ld.global.f64 	%fd6, [%rd37];
	add.s64 	%rd38, %rd13, %rd32;
	ld.global.f64 	%fd7, [%rd38];
	add.s64 	%rd39, %rd13, %rd34;
	ld.global.f64 	%fd8, [%rd39];
	add.s64 	%rd40, %rd14, %rd28;
	ld.global.f64 	%fd9, [%rd40];
	add.s64 	%rd41, %rd14, %rd30;
	ld.global.f64 	%fd10, [%rd41];
	add.s64 	%rd42, %rd14, %rd32;
	ld.global.f64 	%fd11, [%rd42];
	add.s64 	%rd43, %rd14, %rd34;
	ld.global.f64 	%fd12, [%rd43];
	mul.lo.s32 	%r40, %r20, 3;
	mul.wide.s32 	%rd44, %r40, 8;
	add.s64 	%rd45, %rd15, %rd44;
	ld.global.f64 	%fd13, [%rd45+-24];
	ld.global.f64 	%fd14, [%rd45+-16];
	ld.global.f64 	%fd15, [%rd45+-8];
	mul.lo.s32 	%r41, %r21, 3;
	mul.wide.s32 	%rd46, %r41, 8;
	add.s64 	%rd47, %rd15, %rd46;
	ld.global.f64 	%fd16, [%rd47+-24];
	ld.global.f64 	%fd17, [%rd47+-16];
	ld.global.f64 	%fd18, [%rd47+-8];
	mul.lo.s32 	%r42, %r22, 3;
	mul.wide.s32 	%rd48, %r42, 8;
	add.s64 	%rd49, %rd15, %rd48;
	ld.global.f64 	%fd19, [%rd49+-24];
	ld.global.f64 	%fd20, [%rd49+-16];
	ld.global.f64 	%fd21, [%rd49+-8];
	mul.lo.s32 	%r43, %r23, 3;
	mul.wide.s32 	%rd50, %r43, 8;
	add.s64 	%rd51, %rd15, %rd50;
	ld.global.f64 	%fd22, [%rd51+-24];
	ld.global.f64 	%fd23, [%rd51+-16];
	ld.global.f64 	%fd24, [%rd51+-8];
	add.f64 	%fd25, %fd1, %fd2;
	sub.f64 	%fd41, %fd13, %fd16;
	sub.f64 	%fd42, %fd14, %fd17;
	mul.f64 	%fd43, %fd42, %fd42;
	fma.rn.f64 	%fd44, %fd41, %fd41, %fd43;
	sub.f64 	%fd45, %fd15, %fd18;
	fma.rn.f64 	%fd46, %fd45, %fd45, %fd44;
	sub.f64 	%fd47, %fd19, %fd22;
	sub.f64 	%fd48, %fd20, %fd23;
	mul.f64 	%fd49, %fd48, %fd48;
	fma.rn.f64 	%fd50, %fd47, %fd47, %fd49;
	sub.f64 	%fd51, %fd21, %fd24;
	fma.rn.f64 	%fd26, %fd51, %fd51, %fd50;
	neg.f64 	%fd52, %fd2;
	mul.f64 	%fd53, %fd1, %fd52;
	div.rn.f64 	%fd54, %fd53, %fd25;
	mul.f64 	%fd27, %fd54, %fd46;
	fma.rn.f64 	%fd55, %fd27, 0d3FF71547652B82FE, 0d4338000000000000;
	{
	.reg .b32 %temp; 
	mov.b64 	{%r2, %temp}, %fd55;
	}
	mov.f64 	%fd56, 0dC338000000000000;
	add.rn.f64 	%fd57, %fd55, %fd56;
	fma.rn.f64 	%fd58, %fd57, 0dBFE62E42FEFA39EF, %fd27;
	fma.rn.f64 	%fd59, %fd57, 0dBC7ABC9E3B39803F, %fd58;
	fma.rn.f64 	%fd60, %fd59, 0d3E5ADE1569CE2BDF, 0d3E928AF3FCA213EA;
	fma.rn.f64 	%fd61, %fd60, %fd59, 0d3EC71DEE62401315;
	fma.rn.f64 	%fd62, %fd61, %fd59, 0d3EFA01997C89EB71;
	fma.rn.f64 	%fd63, %fd62, %fd59, 0d3F2A01A014761F65;
	fma.rn.f64 	%fd64, %fd63, %fd59, 0d3F56C16C1852B7AF;
	fma.rn.f64 	%fd65, %fd64, %fd59, 0d3F81111111122322;
	fma.rn.f64 	%fd66, %fd65, %fd59, 0d3FA55555555502A1;
	fma.rn.f64 	%fd67, %fd66, %fd59, 0d3FC5555555555511;
	fma.rn.f64 	%fd68, %fd67, %fd59, 0d3FE000000000000B;
	fma.rn.f64 	%fd69, %fd68, %fd59, 0d3FF0000000000000;
	fma.rn.f64 	%fd70, %fd69, %fd59, 0d3FF0000000000000;
	{
	.reg .b32 %temp; 
	mov.b64 	{%r3, %temp}, %fd70;
	}
	{
	.reg .b32 %temp; 
	mov.b64 	{%temp, %r4}, %fd70;
	}
	shl.b32 	%r44, %r2, 20;
	add.s32 	%r45, %r44, %r4;
	mov.b64 	%fd191, {%r3, %r45};
	{
	.reg .b32 %temp; 
	mov.b64 	{%temp, %r46}, %fd27;
	}
	mov.b32 	%f3, %r46;
	abs.f32 	%f1, %f3;
	setp.lt.f32 	%p2, %f1, 0f4086232B;
	@%p2 bra 	$L__BB0_4;
	setp.lt.f64 	%p3, %fd27, 0d0000000000000000;
	add.f64 	%fd71, %fd27, 0d7FF0000000000000;
	selp.f64 	%fd191, 0d0000000000000000, %fd71, %p3;
	setp.geu.f32 	%p4, %f1, 0f40874800;
	@%p4 bra 	$L__BB0_4;
	shr.u32 	%r47, %r2, 31;
	add.s32 	%r48, %r2, %r47;
	shr.s32 	%r49, %r48, 1;
	shl.b32 	%r50, %r49, 20;
	add.s32 	%r51, %r4, %r50;
	mov.b64 	%fd72, {%r3, %r51};
	sub.s32 	%r52, %r2, %r49;
	shl.b32 	%r53, %r52, 20;
	add.s32 	%r54, %r53, 1072693248;
	mov.b32 	%r55, 0;
	mov.b64 	%fd73, {%r55, %r54};
	mul.f64 	%fd191, %fd73, %fd72;
$L__BB0_4:
	neg.f64 	%fd74, %fd4;
	mul.f64 	%fd75, %fd3, %fd74;
	add.f64 	%fd76, %fd3, %fd4;
	div.rn.f64 	%fd77, %fd75, %fd76;
	mul.f64 	%fd32, %fd77, %fd26;
	fma.rn.f64 	%fd78, %fd32, 0d3FF71547652B82FE, 0d4338000000000000;
	{
	.reg .b32 %temp; 
	mov.b64 	{%r5, %temp}, %fd78;
	}
	mov.f64 	%fd79, 0dC338000000000000;
	add.rn.f64 	%fd80, %fd78, %fd79;
	fma.rn.f64 	%fd81, %fd80, 0dBFE62E42FEFA39EF, %fd32;
	fma.rn.f64 	%fd82, %fd80, 0dBC7ABC9E3B39803F, %fd81;
	fma.rn.f64 	%fd83, %fd82, 0d3E5ADE1569CE2BDF, 0d3E928AF3FCA213EA;
	fma.rn.f64 	%fd84, %fd83, %fd82, 0d3EC71DEE62401315;
	fma.rn.f64 	%fd85, %fd84, %fd82, 0d3EFA01997C89EB71;
	fma.rn.f64 	%fd86, %fd85, %fd82, 0d3F2A01A014761F65;
	fma.rn.f64 	%fd87, %fd86, %fd82, 0d3F56C16C1852B7AF;
	fma.rn.f64 	%fd88, %fd87, %fd82, 0d3F81111111122322;
	fma.rn.f64 	%fd89, %fd88, %fd82, 0d3FA55555555502A1;
	fma.rn.f64 	%fd90, %fd89, %fd82, 0d3FC5555555555511;
	fma.rn.f64 	%fd91, %fd90, %fd82, 0d3FE000000000000B;
	fma.rn.f64 	%fd92, %fd91, %fd82, 0d3FF0000000000000;
	fma.rn.f64 	%fd93, %fd92, %fd82, 0d3FF0000000000000;
	{
	.reg .b32 %temp; 
	mov.b64 	{%r6, %temp}, %fd93;
	}
	{
	.reg .b32 %temp; 
	mov.b64 	{%temp, %r7}, %fd93;
	}
	shl.b32 	%r56, %r5, 20;
	add.s32 	%r57, %r56, %r7;
	mov.b64 	%fd192, {%r6, %r57};
	{
	.reg .b32 %temp; 
	mov.b64 	{%temp, %r58}, %fd32;
	}
	mov.b32 	%f4, %r58;
	abs.f32 	%f2, %f4;
	setp.lt.f32 	%p5, %f2, 0f4086232B;
	@%p5 bra 	$L__BB0_7;
	setp.lt.f64 	%p6, %fd32, 0d0000000000000000;
	add.f64 	%fd94, %fd32, 0d7FF0000000000000;
	selp.f64 	%fd192, 0d0000000000000000, %fd94, %p6;
	setp.geu.f32 	%p7, %f2, 0f40874800;
	@%p7 bra 	$L__BB0_7;
	shr.u32 	%r59, %r5, 31;
	add.s32 	%r60, %r5, %r59;
	shr.s32 	%r61, %r60, 1;
	shl.b32 	%r62, %r61, 20;
	add.s32 	%r63, %r7, %r62;
	mov.b64 	%fd95, {%r6, %r63};
	sub.s32 	%r64, %r5, %r61;
	shl.b32 	%r65, %r64, 20;
	add.s32 	%r66, %r65, 1072693248;
	mov.b32 	%r67, 0;
	mov.b64 	%fd96, {%r67, %r66};
	mul.f64 	%fd192, %fd96, %fd95;
$L__BB0_7:
	add.f64 	%fd98, %fd3, %fd4;
	mul.f64 	%fd99, %fd25, %fd98;
	add.f64 	%fd100, %fd25, %fd98;
	sqrt.rn.f64 	%fd101, %fd100;
	mul.f64 	%fd37, %fd99, %fd101;
	mul.f64 	%fd102, %fd2, %fd16;
	fma.rn.f64 	%fd103, %fd1, %fd13, %fd102;
	div.rn.f64 	%fd104, %fd103, %fd25;
	mul.f64 	%fd105, %fd2, %fd17;
	fma.rn.f64 	%fd106, %fd1, %fd14, %fd105;
	div.rn.f64 	%fd107, %fd106, %fd25;
	mul.f64 	%fd108, %fd2, %fd18;
	fma.rn.f64 	%fd109, %fd1, %fd15, %fd108;
	div.rn.f64 	%fd110, %fd109, %fd25;
	mul.f64 	%fd111, %fd4, %fd22;
	fma.rn.f64 	%fd112, %fd3, %fd19, %fd111;
	div.rn.f64 	%fd113, %fd112, %fd98;
	mul.f64 	%fd114, %fd4, %fd23;
	fma.rn.f64 	%fd115, %fd3, %fd20, %fd114;
	div.rn.f64 	%fd116, %fd115, %fd98;
	mul.f64 	%fd117, %fd4, %fd24;
	fma.rn.f64 	%fd118, %fd3, %fd21, %fd117;
	div.rn.f64 	%fd119, %fd118, %fd98;
	sub.f64 	%fd120, %fd104, %fd113;
	sub.f64 	%fd121, %fd107, %fd116;
	mul.f64 	%fd122, %fd121, %fd121;
	fma.rn.f64 	%fd123, %fd120, %fd120, %fd122;
	sub.f64 	%fd124, %fd110, %fd119;
	fma.rn.f64 	%fd125, %fd124, %fd124, %fd123;
	mul.f64 	%fd126, %fd99, %fd125;
	div.rn.f64 	%fd38, %fd126, %fd100;
	setp.eq.f64 	%p8, %fd38, 0d0000000000000000;
	mov.f64 	%fd193, 0d3FF20DD750429B6D;
	@%p8 bra 	$L__BB0_9;
	sqrt.rn.f64 	%fd127, %fd38;
	abs.f64 	%fd128, %fd127;
	fma.rn.f64 	%fd129, %fd128, 0dBCF0679AFBA6F279, 0d3D47088FDB46FA5F;
	fma.rn.f64 	%fd130, %fd129, %fd128, 0dBD8DF9F9B976A9B2;
	fma.rn.f64 	%fd131, %fd130, %fd128, 0d3DC7F1F5590CC332;
	fma.rn.f64 	%fd132, %fd131, %fd128, 0dBDFA28A3CD2D56C4;
	fma.rn.f64 	%fd133, %fd132, %fd128, 0d3E2485EE67835925;
	fma.rn.f64 	%fd134, %fd133, %fd128, 0dBE476DB45919F583;
	fma.rn.f64 	%fd135, %fd134, %fd128, 0d3E62D698D98C8D71;
	fma.rn.f64 	%fd136, %fd135, %fd128, 0dBE720A2C7155D5C6;
	fma.rn.f64 	%fd137, %fd136, %fd128, 0dBE41D29B37CA1397;
	fma.rn.f64 	%fd138, %fd137, %fd128, 0d3EA2EF6CC0F67A49;
	fma.rn.f64 	%fd139, %fd138, %fd128, 0dBEC102B892333B6F;
	fma.rn.f64 	%fd140, %fd139, %fd128, 0d3ECA30375BA9A84E;
	fma.rn.f64 	%fd141, %fd140, %fd128, 0d3ECAAD18DEDEA43E;
	fma.rn.f64 	%fd142, %fd141, %fd128, 0dBEFF05355BC5B225;
	fma.rn.f64 	%fd143, %fd142, %fd128, 0d3F10E37A3108BC8B;
	fma.rn.f64 	%fd144, %fd143, %fd128, 0d3EFB292D828E5CB2;
	fma.rn.f64 	%fd145, %fd144, %fd128, 0dBF4356626EBF9BFA;
	fma.rn.f64 	%fd146, %fd145, %fd128, 0d3F5BCA68F73D6AFC;
	fma.rn.f64 	%fd147, %fd146, %fd128, 0dBF2B6B69EBBC280B;
	fma.rn.f64 	%fd148, %fd147, %fd128, 0dBF9396685912A453;
	fma.rn.f64 	%fd149, %fd148, %fd128, 0d3FBA4F4E2A1ABEF8;
	fma.rn.f64 	%fd150, %fd149, %fd128, 0d3FE45F306DC9C8BB;
	fma.rn.f64 	%fd151, %fd150, %fd128, 0d3FC06EBA8214DB69;
	fma.rn.f64 	%fd152, %fd151, %fd128, %fd128;
	sub.f64 	%fd153, %fd128, %fd152;
	fma.rn.f64 	%fd154, %fd151, %fd128, %fd153;
	neg.f64 	%fd155, %fd152;
	neg.f64 	%fd156, %fd154;
	cvt.rn.f32.f64 	%f5, %fd152;
	mul.f32 	%f6, %f5, 0fBFB8AA3B;
	cvt.rni.f32.f32 	%f7, %f6;
	cvt.f64.f32 	%fd157, %f7;
	fma.rn.f64 	%fd158, %fd157, 0dBFE62E42FEFA39EF, %fd155;
	fma.rn.f64 	%fd159, %fd158, 0d3E5AE904A4741B81, 0d3E928A27F89B6999;
	fma.rn.f64 	%fd160, %fd159, %fd158, 0d3EC71DE715FF7E07;
	fma.rn.f64 	%fd161, %fd160, %fd158, 0d3EFA019A6B0AC45A;
	fma.rn.f64 	%fd162, %fd161, %fd158, 0d3F2A01A017EED94F;
	fma.rn.f64 	%fd163, %fd162, %fd158, 0d3F56C16C17F2A71B;
	fma.rn.f64 	%fd164, %fd163, %fd158, 0d3F811111111173C4;
	fma.rn.f64 	%fd165, %fd164, %fd158, 0d3FA555555555211A;
	fma.rn.f64 	%fd166, %fd165, %fd158, 0d3FC5555555555540;
	fma.rn.f64 	%fd167, %fd166, %fd158, 0d3FE0000000000005;
	mul.f64 	%fd168, %fd158, %fd167;
	fma.rn.f64 	%fd169, %fd168, %fd158, %fd156;
	add.f64 	%fd170, %fd158, %fd169;
	ex2.approx.ftz.f32 	%f8, %f7;
	cvt.f64.f32 	%fd171, %f8;
	mov.f64 	%fd172, 0d3FF0000000000000;
	sub.f64 	%fd173, %fd172, %fd171;
	neg.f64 	%fd174, %fd170;
	fma.rn.f64 	%fd175, %fd174, %fd171, %fd173;
	setp.ge.f64 	%p9, %fd128, 0d4017AFB48DC96626;
	selp.f64 	%fd176, 0d3FF0000000000000, %fd175, %p9;
	copysign.f64 	%fd177, %fd127, %fd176;
	div.rn.f64 	%fd193, %fd177, %fd127;
$L__BB0_9:
	ld.param.u64 	%rd62, [_Z7intssssiPiS_PdS0_S0_S_S_S0_S0_ii_param_9];
	mov.f64 	%fd178, 0d403F019B59389D7B;
	div.rn.f64 	%fd179, %fd178, %fd37;
	mul.f64 	%fd180, %fd179, %fd191;
	mul.f64 	%fd181, %fd180, %fd192;
	mul.f64 	%fd182, %fd181, %fd193;
	mul.f64 	%fd183, %fd9, %fd10;
	mul.f64 	%fd184, %fd183, %fd11;
	mul.f64 	%fd185, %fd184, %fd12;
	mul.f64 	%fd186, %fd185, %fd182;
	mul.f64 	%fd187, %fd5, %fd6;
	mul.f64 	%fd188, %fd187, %fd7;
	mul.f64 	%fd189, %fd188, %fd8;
	mul.f64 	%fd190, %fd189, %fd186;
	cvta.to.global.u64 	%rd52, %rd62;
	mul.wide.s32 	%rd53, %r1, 8;
	add.s64 	%rd54, %rd52, %rd53;
	st.global.f64 	[%rd54], %fd190;
$L__BB0_10:
	ret;

}


// ===== COMPILED SASS (sm_100) =====

	.target	sm_100

	.elftype	@"ET_EXEC"


//--------------------- .note.nv.tkinfo           --------------------------
	.section	.note.nv.tkinfo,"",@"SHT_NOTE"
	.sectionflags	@"SHF_NOTE_NV_TKINFO"
	.tkinfo
        /*0018*/ 	.word	0x00000002
        /*0030*/ 	.string	""
        /*0030*/ 	.string	"ptxas"
        /*0030*/ 	.string	"Cuda compilation tools, release 13.0, V13.0.88"
        /*0030*/ 	.string	"Build cuda_13.0.r13.0/compiler.36424714_0"
        /*0030*/ 	.string	"-arch sm_100 -m 64 "



//--------------------- .note.nv.cuinfo           --------------------------
	.section	.note.nv.cuinfo,"",@"SHT_NOTE"
	.sectionflags	@"SHF_NOTE_NV_CUINFO"
        /*0018*/ 	.short	0x0002
        /*001a*/ 	.short	0x0064
        /*001c*/ 	.short	0x0082
	.zero		2


//--------------------- .nv.info                  --------------------------
	.section	.nv.info,"",@"SHT_CUDA_INFO"
	.align	4


	//----- nvinfo : EIATTR_REGCOUNT
	.align		4
        /*0000*/ 	.byte	0x04, 0x2f
        /*0002*/ 	.short	(.L_1 - .L_0)
	.align		4
.L_0:
        /*0004*/ 	.word	index@(_Z7intssssiPiS_PdS0_S0_S_S_S0_S0_ii)
        /*0008*/ 	.word	0x00000052


	//----- nvinfo : EIATTR_FRAME_SIZE
	.align		4
.L_1:
        /*000c*/ 	.byte	0x04, 0x11
        /*000e*/ 	.short	(.L_3 - .L_2)
	.align		4
.L_2:
        /*0010*/ 	.word	index@($__internal_1_$__cuda_sm20_dsqrt_rn_f64_mediumpath_v1)
        /*0014*/ 	.word	0x00000000


	//----- nvinfo : EIATTR_FRAME_SIZE
	.align		4
.L_3:
        /*0018*/ 	.byte	0x04, 0x11
        /*001a*/ 	.short	(.L_5 - .L_4)
	.align		4
.L_4:
        /*001c*/ 	.word	index@($__internal_0_$__cuda_sm20_div_rn_f64_full)
        /*0020*/ 	.word	0x00000000


	//----- nvinfo : EIATTR_FRAME_SIZE
	.align		4
.L_5:
        /*0024*/ 	.byte	0x04, 0x11
        /*0026*/ 	.short	(.L_7 - .L_6)
	.align		4
.L_6:
        /*0028*/ 	.word	index@(_Z7intssssiPiS_PdS0_S0_S_S_S0_S0_ii)
        /*002c*/ 	.word	0x00000000


	//----- nvinfo : EIATTR_MIN_STACK_SIZE
	.align		4
.L_7:
        /*0030*/ 	.byte	0x04, 0x12
        /*0032*/ 	.short	(.L_9 - .L_8)
	.align		4
.L_8:
        /*0034*/ 	.word	index@(_Z7intssssiPiS_PdS0_S0_S_S_S0_S0_ii)
        /*0038*/ 	.word	0x00000000
.L_9:


//--------------------- .nv.compat                --------------------------
	.section	.nv.compat,"",@"SHT_CUDA_COMPAT_INFO"
	.align	4
        /*0000*/ 	.byte	0x02, 0x09, 0x00, 0x00, 0x02, 0x02, 0x01, 0x00, 0x02, 0x05, 0x05, 0x00, 0x03, 0x07, 0x01, 0x01
        /*0010*/ 	.byte	0x02, 0x03, 0x00, 0x00, 0x02, 0x06, 0x01, 0x00, 0x04, 0x0b, 0x08, 0x00, 0x01, 0x00, 0x00, 0x00
        /*0020*/ 	.byte	0x00, 0x00, 0x00, 0x00


//--------------------- .nv.info._Z7intssssiPiS_PdS0_S0_S_S_S0_S0_ii --------------------------
	.section	.nv.info._Z7intssssiPiS_PdS0_S0_S_S_S0_S0_ii,"",@"SHT_CUDA_INFO"
	.sectionflags	@""
	.align	4


	//----- nvinfo : EIATTR_CUDA_API_VERSION
	.align		4
        /*0000*/ 	.byte	0x04, 0x37
        /*0002*/ 	.short	(.L_11 - .L_10)
.L_10:
        /*0004*/ 	.word	0x00000082


	//----- nvinfo : EIATTR_KPARAM_INFO
	.align		4
.L_11:
        /*0008*/ 	.byte	0x04, 0x17
        /*000a*/ 	.short	(.L_13 - .L_12)
.L_12:
        /*000c*/ 	.word	0x00000000
        /*0010*/ 	.short	0x000b
        /*0012*/ 	.short	0x0054
        /*0014*/ 	.byte	0x00, 0xf0, 0x11, 0x00


	//----- nvinfo : EIATTR_KPARAM_INFO
	.align		4
.L_13:
        /*0018*/ 	.byte	0x04, 0x17
        /*001a*/ 	.short	(.L_15 - .L_14)
.L_14:
        /*001c*/ 	.word	0x00000000
        /*0020*/ 	.short	0x000a
        /*0022*/ 	.short	0x0050
        /*0024*/ 	.byte	0x00, 0xf0, 0x11, 0x00


	//----- nvinfo : EIATTR_KPARAM_INFO
	.align		4
.L_15:
        /*0028*/ 	.byte	0x04, 0x17
        /*002a*/ 	.short	(.L_17 - .L_16)
.L_16:
        /*002c*/ 	.word	0x00000000
        /*0030*/ 	.short	0x0009
        /*0032*/ 	.short	0x0048
        /*0034*/ 	.byte	0x00, 0xf5, 0x21, 0x00


	//----- nvinfo : EIATTR_KPARAM_INFO
	.align		4
.L_17:
        /*0038*/ 	.byte	0x04, 0x17
        /*003a*/ 	.short	(.L_19 - .L_18)
.L_18:
        /*003c*/ 	.word	0x00000000
        /*0040*/ 	.short	0x0008
        /*0042*/ 	.short	0x0040
        /*0044*/ 	.byte	0x00, 0xf5, 0x21, 0x00


	//----- nvinfo : EIATTR_KPARAM_INFO
	.align		4
.L_19:
        /*0048*/ 	.byte	0x04, 0x17
        /*004a*/ 	.short	(.L_21 - .L_20)
.L_20:
        /*004c*/ 	.word	0x00000000
        /*0050*/ 	.short	0x0007
        /*0052*/ 	.short	0x0038
        /*0054*/ 	.byte	0x00, 0xf5, 0x21, 0x00


	//----- nvinfo : EIATTR_KPARAM_INFO
	.align		4
.L_21:
        /*0058*/ 	.byte	0x04, 0x17
        /*005a*/ 	.short	(.L_23 - .L_22)
.L_22:
        /*005c*/ 	.word	0x00000000
        /*0060*/ 	.short	0x0006
        /*0062*/ 	.short	0x0030
        /*0064*/ 	.byte	0x00, 0xf5, 0x21, 0x00


	//----- nvinfo : EIATTR_KPARAM_INFO
	.align		4
.L_23:
        /*0068*/ 	.byte	0x04, 0x17
        /*006a*/ 	.short	(.L_25 - .L_24)
.L_24:
        /*006c*/ 	.word	0x00000000
        /*0070*/ 	.short	0x0005
        /*0072*/ 	.short	0x0028
        /*0074*/ 	.byte	0x00, 0xf5, 0x21, 0x00


	//----- nvinfo : EIATTR_KPARAM_INFO
	.align		4
.L_25:
        /*0078*/ 	.byte	0x04, 0x17
        /*007a*/ 	.short	(.L_27 - .L_26)
.L_26:
        /*007c*/ 	.word	0x00000000
        /*0080*/ 	.short	0x0004
        /*0082*/ 	.short	0x0020
        /*0084*/ 	.byte	0x00, 0xf5, 0x21, 0x00


	//----- nvinfo : EIATTR_KPARAM_INFO
	.align		4
.L_27:
        /*0088*/ 	.byte	0x04, 0x17
        /*008a*/ 	.short	(.L_29 - .L_28)
.L_28:
        /*008c*/ 	.word	0x00000000
        /*0090*/ 	.short	0x0003
        /*0092*/ 	.short	0x0018
        /*0094*/ 	.byte	0x00, 0xf5, 0x21, 0x00


	//----- nvinfo : EIATTR_KPARAM_INFO
	.align		4
.L_29:
        /*0098*/ 	.byte	0x04, 0x17
        /*009a*/ 	.short	(.L_31 - .L_30)
.L_30:
        /*009c*/ 	.word	0x00000000
        /*00a0*/ 	.short	0x0002
        /*00a2*/ 	.short	0x0010
        /*00a4*/ 	.byte	0x00, 0xf5, 0x21, 0x00


	//----- nvinfo : EIATTR_KPARAM_INFO
	.align		4
.L_31:
        /*00a8*/ 	.byte	0x04, 0x17
        /*00aa*/ 	.short	(.L_33 - .L_32)
.L_32:
        /*00ac*/ 	.word	0x00000000
        /*00b0*/ 	.short	0x0001
        /*00b2*/ 	.short	0x0008
        /*00b4*/ 	.byte	0x00, 0xf5, 0x21, 0x00


	//----- nvinfo : EIATTR_KPARAM_INFO
	.align		4
.L_33:
        /*00b8*/ 	.byte	0x04, 0x17
        /*00ba*/ 	.short	(.L_35 - .L_34)
.L_34:
        /*00bc*/ 	.word	0x00000000
        /*00c0*/ 	.short	0x0000
        /*00c2*/ 	.short	0x0000
        /*00c4*/ 	.byte	0x00, 0xf0, 0x11, 0x00


	//----- nvinfo : EIATTR_SPARSE_MMA_MASK
	.align		4
.L_35:
        /*00c8*/ 	.byte	0x03, 0x50
        /*00ca*/ 	.short	0x0000


	//----- nvinfo : EIATTR_MAXREG_COUNT
	.align		4
        /*00cc*/ 	.byte	0x03, 0x1b
        /*00ce*/ 	.short	0x00ff


	//----- nvinfo : EIATTR_MERCURY_ISA_VERSION
	.align		4
        /*00d0*/ 	.byte	0x03, 0x5f
        /*00d2*/ 	.short	0x0101


	//----- nvinfo : EIATTR_VRC_CTA_INIT_COUNT
	.align		4
        /*00d4*/ 	.byte	0x02, 0x4a
	.zero		1
	.zero		1


	//----- nvinfo : EIATTR_EXIT_INSTR_OFFSETS
	.align		4
        /*00d8*/ 	.byte	0x04, 0x1c
        /*00da*/ 	.short	(.L_37 - .L_36)


	//   ....[0]....
.L_36:
        /*00dc*/ 	.word	0x000000a0


	//   ....[1]....
        /*00e0*/ 	.word	0x00002c70


	//----- nvinfo : EIATTR_CRS_STACK_SIZE
	.align		4
.L_37:
        /*00e4*/ 	.byte	0x04, 0x1e
        /*00e6*/ 	.short	(.L_39 - .L_38)
.L_38:
        /*00e8*/ 	.word	0x00000000


	//----- nvinfo : EIATTR_CBANK_PARAM_SIZE
	.align		4
.L_39:
        /*00ec*/ 	.byte	0x03, 0x19
        /*00ee*/ 	.short	0x0058


	//----- nvinfo : EIATTR_PARAM_CBANK
	.align		4
        /*00f0*/ 	.byte	0x04, 0x0a
        /*00f2*/ 	.short	(.L_41 - .L_40)
	.align		4
.L_40:
        /*00f4*/ 	.word	index@(.nv.constant0._Z7intssssiPiS_PdS0_S0_S_S_S0_S0_ii)
        /*00f8*/ 	.short	0x0380
        /*00fa*/ 	.short	0x0058


	//----- nvinfo : EIATTR_SW_WAR
	.align		4
.L_41:
        /*00fc*/ 	.byte	0x04, 0x36
        /*00fe*/ 	.short	(.L_43 - .L_42)
.L_42:
        /*0100*/ 	.word	0x00000008
.L_43:


//--------------------- .nv.callgraph             --------------------------
	.section	.nv.callgraph,"",@"SHT_CUDA_CALLGRAPH"
	.align	4
	.sectionentsize	8
	.align		4
        /*0000*/ 	.word	0x00000000
	.align		4
        /*0004*/ 	.word	0xffffffff
	.align		4
        /*0008*/ 	.word	0x00000000
	.align		4
        /*000c*/ 	.word	0xfffffffe
	.align		4
        /*0010*/ 	.word	0x00000000
	.align		4
        /*0014*/ 	.word	0xfffffffd
	.align		4
        /*0018*/ 	.word	0x00000000
	.align		4
        /*001c*/ 	.word	0xfffffffc


//--------------------- .text._Z7intssssiPiS_PdS0_S0_S_S_S0_S0_ii --------------------------
	.section	.text._Z7intssssiPiS_PdS0_S0_S_S_S0_S0_ii,"ax",@progbits
	.align	128
        .global         _Z7intssssiPiS_PdS0_S0_S_S_S0_S0_ii
        .type           _Z7intssssiPiS_PdS0_S0_S_S_S0_S0_ii,@function
        .size           _Z7intssssiPiS_PdS0_S0_S_S_S0_S0_ii,(.L_x_42 - _Z7intssssiPiS_PdS0_S0_S_S_S0_S0_ii)
        .other          _Z7intssssiPiS_PdS0_S0_S_S_S0_S0_ii,@"STO_CUDA_ENTRY STV_DEFAULT"
_Z7intssssiPiS_PdS0_S0_S_S_S0_S0_ii:
.text._Z7intssssiPiS_PdS0_S0_S_S_S0_S0_ii:
[----:B------:R-:W-:Y:S01]  /*0000*/  LDC R1, c[0x0][0x37c] ;  /* 0x0000df00ff017b82 */ /* 0x000fe20000000800 */
[----:B------:R-:W0:Y:S01]  /*0010*/  S2R R5, SR_TID.Y ;  /* 0x0000000000057919 */ /* 0x000e220000002200 */
[----:B------:R-:W1:Y:S06]  /*0020*/  LDCU UR4, c[0x0][0x360] ;  /* 0x00006c00ff0477ac */ /* 0x000e6c0008000800 */
[----:B------:R-:W0:Y:S01]  /*0030*/  S2UR UR5, SR_CTAID.X ;  /* 0x00000000000579c3 */ /* 0x000e220000002500 */
[----:B------:R-:W1:Y:S01]  /*0040*/  S2R R0, SR_TID.X ;  /* 0x0000000000007919 */ /* 0x000e620000002100 */
[----:B------:R-:W2:Y:S06]  /*0050*/  LDCU UR6, c[0x0][0x3d0] ;  /* 0x00007a00ff0677ac */ /* 0x000eac0008000800 */
[----:B------:R-:W0:Y:S02]  /*0060*/  LDC R2, c[0x0][0x364] ;  /* 0x0000d900ff027b82 */ /* 0x000e240000000800 */
[----:B0-----:R-:W-:-:S04]  /*0070*/  IMAD R5, R2, UR5, R5 ;  /* 0x0000000502057c24 */ /* 0x001fc8000f8e0205 */
[----:B-1----:R-:W-:-:S05]  /*0080*/  IMAD R5, R5, UR4, R0 ;  /* 0x0000000405057c24 */ /* 0x002fca000f8e0200 */
[----:B--2---:R-:W-:-:S13]  /*0090*/  ISETP.GE.AND P0, PT, R5, UR6, PT ;  /* 0x0000000605007c0c */ /* 0x004fda000bf06270 */
[----:B------:R-:W-:Y:S05]  /*00a0*/  @P0 EXIT ;  /* 0x000000000000094d */ /* 0x000fea0003800000 */
[----:B------:R-:W0:Y:S01]  /*00b0*/  LDCU UR6, c[0x0][0x3d4] ;  /* 0x00007a80ff0677ac */ /* 0x000e220008000800 */
[----:B------:R-:W1:Y:S01]  /*00c0*/  LDC.64 R2, c[0x0][0x388] ;  /* 0x0000e200ff027b82 */ /* 0x000e620000000a00 */
[----:B------:R-:W2:Y:S07]  /*00d0*/  LDCU.64 UR4, c[0x0][0x358] ;  /* 0x00006b00ff0477ac */ /* 0x000eae0008000a00 */
[----:B------:R-:W3:Y:S08]  /*00e0*/  LDC.64 R20, c[0x0][0x3b0] ;  /* 0x0000ec00ff147b82 */ /* 0x000ef00000000a00 */
[----:B------:R-:W4:Y:S01]  /*00f0*/  LDC.64 R56, c[0x0][0x3c0] ;  /* 0x0000f000ff387b82 */ /* 0x000f220000000a00 */
[----:B0-----:R-:W-:-:S04]  /*0100*/  VIADD R0, R5, UR6 ;  /* 0x0000000605007c36 */ /* 0x001fc80008000000 */
[----:B------:R-:W-:-:S03]  /*0110*/  IMAD R7, R0, 0x5, RZ ;  /* 0x0000000500077824 */ /* 0x000fc600078e02ff */
[----:B------:R-:W0:Y:S01]  /*0120*/  LDC.64 R44, c[0x0][0x3a8] ;  /* 0x0000ea00ff2c7b82 */ /* 0x000e220000000a00 */
[----:B-1----:R-:W-:-:S05]  /*0130*/  IMAD.WIDE R2, R7, 0x4, R2 ;  /* 0x0000000407027825 */ /* 0x002fca00078e0202 */
[----:B--2---:R-:W2:Y:S02]  /*0140*/  LDG.E R0, desc[UR4][R2.64] ;  /* 0x0000000402007981 */ /* 0x004ea4000c1e1900 */
[----:B------:R-:W1:Y:S02]  /*0150*/  LDC.64 R6, c[0x0][0x390] ;  /* 0x0000e400ff067b82 */ /* 0x000e640000000a00 */
[----:B------:R-:W4:Y:S04]  /*0160*/  LDG.E R4, desc[UR4][R2.64+0x8] ;  /* 0x0000080402047981 */ /* 0x000f28000c1e1900 */
[----:B------:R-:W4:Y:S04]  /*0170*/  LDG.E R26, desc[UR4][R2.64+0xc] ;  /* 0x00000c04021a7981 */ /* 0x000f28000c1e1900 */
[----:B------:R-:W4:Y:S01]  /*0180*/  LDG.E R28, desc[UR4][R2.64+0x10] ;  /* 0x00001004021c7981 */ /* 0x000f22000c1e1900 */
[----:B--2---:R-:W-:-:S03]  /*0190*/  IMAD.SHL.U32 R9, R0, 0x4, RZ ;  /* 0x0000000400097824 */ /* 0x004fc600078e00ff */
[----:B------:R-:W2:Y:S01]  /*01a0*/  LDG.E R0, desc[UR4][R2.64+0x4] ;  /* 0x0000040402007981 */ /* 0x000ea2000c1e1900 */
[----:B-1----:R-:W-:Y:S02]  /*01b0*/  IMAD.WIDE R6, R9, 0x4, R6 ;  /* 0x0000000409067825 */ /* 0x002fe400078e0206 */
[----:B------:R-:W1:Y:S03]  /*01c0*/  LDC.64 R8, c[0x0][0x398] ;  /* 0x0000e600ff087b82 */ /* 0x000e660000000a00 */
[----:B------:R-:W3:Y:S04]  /*01d0*/  LDG.E R23, desc[UR4][R6.64] ;  /* 0x0000000406177981 */ /* 0x000ee8000c1e1900 */
[----:B------:R-:W4:Y:S04]  /*01e0*/  LDG.E R25, desc[UR4][R6.64+0x4] ;  /* 0x0000040406197981 */ /* 0x000f28000c1e1900 */
[----:B------:R-:W2:Y:S04]  /*01f0*/  LDG.E R27, desc[UR4][R6.64+0x8] ;  /* 0x00000804061b7981 */ /* 0x000ea8000c1e1900 */
[----:B------:R0:W2:Y:S02]  /*0200*/  LDG.E R29, desc[UR4][R6.64+0xc] ;  /* 0x00000c04061d7981 */ /* 0x0000a4000c1e1900 */
[----:B0-----:R-:W0:Y:S01]  /*0210*/  LDC.64 R6, c[0x0][0x3a0] ;  /* 0x0000e800ff067b82 */ /* 0x001e220000000a00 */
[----:B---3--:R-:W-:-:S04]  /*0220*/  IMAD.WIDE R10, R23, 0x4, R20 ;  /* 0x00000004170a7825 */ /* 0x008fc800078e0214 */
[--C-:B----4-:R-:W-:Y:S02]  /*0230*/  IMAD.WIDE R12, R25, 0x4, R20.reuse ;  /* 0x00000004190c7825 */ /* 0x110fe400078e0214 */
[----:B------:R-:W3:Y:S04]  /*0240*/  LDG.E R11, desc[UR4][R10.64+-0x4] ;  /* 0xfffffc040a0b7981 */ /* 0x000ee8000c1e1900 */
[----:B------:R-:W4:Y:S01]  /*0250*/  LDG.E R13, desc[UR4][R12.64+-0x4] ;  /* 0xfffffc040c0d7981 */ /* 0x000f22000c1e1900 */
[----:B--2---:R-:W-:-:S04]  /*0260*/  IMAD.WIDE R18, R27, 0x4, R20 ;  /* 0x000000041b127825 */ /* 0x004fc800078e0214 */
[----:B------:R-:W-:Y:S02]  /*0270*/  IMAD.WIDE R20, R29, 0x4, R20 ;  /* 0x000000041d147825 */ /* 0x000fe400078e0214 */
[----:B------:R-:W2:Y:S04]  /*0280*/  LDG.E R19, desc[UR4][R18.64+-0x4] ;  /* 0xfffffc0412137981 */ /* 0x000ea8000c1e1900 */
[----:B------:R-:W2:Y:S01]  /*0290*/  LDG.E R21, desc[UR4][R20.64+-0x4] ;  /* 0xfffffc0414157981 */ /* 0x000ea2000c1e1900 */
[----:B------:R-:W-:Y:S02]  /*02a0*/  IMAD R23, R23, 0x3, RZ ;  /* 0x0000000317177824 */ /* 0x000fe400078e02ff */
[----:B------:R-:W-:Y:S02]  /*02b0*/  IMAD R25, R25, 0x3, RZ ;  /* 0x0000000319197824 */ /* 0x000fe400078e02ff */
[----:B------:R-:W-:-:S04]  /*02c0*/  IMAD.WIDE R22, R23, 0x8, R56 ;  /* 0x0000000817167825 */ /* 0x000fc800078e0238 */
[----:B------:R-:W-:Y:S01]  /*02d0*/  IMAD.WIDE R24, R25, 0x8, R56 ;  /* 0x0000000819187825 */ /* 0x000fe200078e0238 */
[----:B------:R-:W2:Y:S04]  /*02e0*/  LDG.E.64 R2, desc[UR4][R22.64+-0x18] ;  /* 0xffffe80416027981 */ /* 0x000ea8000c1e1b00 */
[----:B------:R-:W2:Y:S01]  /*02f0*/  LDG.E.64 R70, desc[UR4][R24.64+-0x18] ;  /* 0xffffe80418467981 */ /* 0x000ea2000c1e1b00 */
[----:B---3--:R-:W-:-:S03]  /*0300*/  IADD3 R47, PT, PT, R0, -0x1, R11 ;  /* 0xffffffff002f7810 */ /* 0x008fc60007ffe00b */
[----:B------:R-:W3:Y:S01]  /*0310*/  LDG.E.64 R10, desc[UR4][R24.64+-0x10] ;  /* 0xfffff004180a7981 */ /* 0x000ee2000c1e1b00 */
[----:B----4-:R-:W-:Y:S01]  /*0320*/  IADD3 R49, PT, PT, R4, -0x1, R13 ;  /* 0xffffffff04317810 */ /* 0x010fe20007ffe00d */
[--C-:B-1----:R-:W-:Y:S02]  /*0330*/  IMAD.WIDE R16, R47, 0x8, R8.reuse ;  /* 0x000000082f107825 */ /* 0x102fe400078e0208 */
[----:B------:R-:W3:Y:S02]  /*0340*/  LDG.E.64 R12, desc[UR4][R22.64+-0x10] ;  /* 0xfffff004160c7981 */ /* 0x000ee4000c1e1b00 */
[----:B------:R-:W-:Y:S02]  /*0350*/  IMAD.WIDE R14, R49, 0x8, R8 ;  /* 0x00000008310e7825 */ /* 0x000fe400078e0208 */
[----:B------:R-:W4:Y:S04]  /*0360*/  LDG.E.64 R16, desc[UR4][R16.64] ;  /* 0x0000000410107981 */ /* 0x000f28000c1e1b00 */
[----:B------:R-:W4:Y:S01]  /*0370*/  LDG.E.64 R14, desc[UR4][R14.64] ;  /* 0x000000040e0e7981 */ /* 0x000f22000c1e1b00 */
[----:B--2---:R-:W-:-:S02]  /*0380*/  IADD3 R51, PT, PT, R26, -0x1, R19 ;  /* 0xffffffff1a337810 */ /* 0x004fc40007ffe013 */
[----:B------:R-:W-:Y:S01]  /*0390*/  IADD3 R53, PT, PT, R28, -0x1, R21 ;  /* 0xffffffff1c357810 */ /* 0x000fe20007ffe015 */
[----:B------:R-:W2:Y:S04]  /*03a0*/  LDG.E.64 R18, desc[UR4][R22.64+-0x8] ;  /* 0xfffff80416127981 */ /* 0x000ea8000c1e1b00 */
[----:B------:R-:W2:Y:S01]  /*03b0*/  LDG.E.64 R20, desc[UR4][R24.64+-0x8] ;  /* 0xfffff80418147981 */ /* 0x000ea2000c1e1b00 */
[----:B------:R-:W-:-:S04]  /*03c0*/  IMAD.WIDE R38, R47, 0x8, R44 ;  /* 0x000000082f267825 */ /* 0x000fc800078e022c */
[--C-:B------:R-:W-:Y:S02]  /*03d0*/  IMAD.WIDE R40, R49, 0x8, R44.reuse ;  /* 0x0000000831287825 */ /* 0x100fe400078e022c */
[----:B------:R-:W5:Y:S02]  /*03e0*/  LDG.E.64 R38, desc[UR4][R38.64] ;  /* 0x0000000426267981 */ /* 0x000f64000c1e1b00 */
[C---:B------:R-:W-:Y:S02]  /*03f0*/  IMAD.WIDE R42, R51.reuse, 0x8, R44 ;  /* 0x00000008332a7825 */ /* 0x040fe400078e022c */
[----:B------:R-:W5:Y:S02]  /*0400*/  LDG.E.64 R40, desc[UR4][R40.64] ;  /* 0x0000000428287981 */ /* 0x000f64000c1e1b00 */
[--C-:B------:R-:W-:Y:S02]  /*0410*/  IMAD.WIDE R34, R51, 0x8, R8.reuse ;  /* 0x0000000833227825 */ /* 0x100fe400078e0208 */
[----:B------:R-:W5:Y:S02]  /*0420*/  LDG.E.64 R42, desc[UR4][R42.64] ;  /* 0x000000042a2a7981 */ /* 0x000f64000c1e1b00 */
[----:B------:R-:W-:-:S02]  /*0430*/  IMAD.WIDE R36, R53, 0x8, R8 ;  /* 0x0000000835247825 */ /* 0x000fc400078e0208 */
[----:B------:R-:W5:Y:S02]  /*0440*/  LDG.E.64 R34, desc[UR4][R34.64] ;  /* 0x0000000422227981 */ /* 0x000f64000c1e1b00 */
[----:B------:R-:W-:Y:S02]  /*0450*/  IMAD.WIDE R44, R53, 0x8, R44 ;  /* 0x00000008352c7825 */ /* 0x000fe400078e022c */
[----:B------:R-:W5:Y:S02]  /*0460*/  LDG.E.64 R36, desc[UR4][R36.64] ;  /* 0x0000000424247981 */ /* 0x000f64000c1e1b00 */
[--C-:B0-----:R-:W-:Y:S02]  /*0470*/  IMAD.WIDE R46, R47, 0x8, R6.reuse ;  /* 0x000000082f2e7825 */ /* 0x101fe400078e0206 */
[----:B------:R-:W5:Y:S02]  /*0480*/  LDG.E.64 R44, desc[UR4][R44.64] ;  /* 0x000000042c2c7981 */ /* 0x000f64000c1e1b00 */
[----:B------:R-:W-:-:S02]  /*0490*/  IMAD.WIDE R48, R49, 0x8, R6 ;  /* 0x0000000831307825 */ /* 0x000fc400078e0206 */
[----:B------:R-:W5:Y:S02]  /*04a0*/  LDG.E.64 R46, desc[UR4][R46.64] ;  /* 0x000000042e2e7981 */ /* 0x000f64000c1e1b00 */
[--C-:B------:R-:W-:Y:S02]  /*04b0*/  IMAD.WIDE R50, R51, 0x8, R6.reuse ;  /* 0x0000000833327825 */ /* 0x100fe400078e0206 */
[----:B------:R-:W5:Y:S02]  /*04c0*/  LDG.E.64 R48, desc[UR4][R48.64] ;  /* 0x0000000430307981 */ /* 0x000f64000c1e1b00 */
[----:B------:R-:W-:Y:S02]  /*04d0*/  IMAD.WIDE R52, R53, 0x8, R6 ;  /* 0x0000000835347825 */ /* 0x000fe400078e0206 */
[----:B------:R-:W5:Y:S04]  /*04e0*/  LDG.E.64 R50, desc[UR4][R50.64] ;  /* 0x0000000432327981 */ /* 0x000f68000c1e1b00 */
[----:B------:R-:W5:Y:S01]  /*04f0*/  LDG.E.64 R52, desc[UR4][R52.64] ;  /* 0x0000000434347981 */ /* 0x000f62000c1e1b00 */
[----:B------:R-:W-:-:S04]  /*0500*/  IMAD R55, R27, 0x3, RZ ;  /* 0x000000031b377824 */ /* 0x000fc800078e02ff */
[----:B------:R-:W-:-:S05]  /*0510*/  IMAD.WIDE R54, R55, 0x8, R56 ;  /* 0x0000000837367825 */ /* 0x000fca00078e0238 */
[----:B------:R-:W5:Y:S04]  /*0520*/  LDG.E.64 R22, desc[UR4][R54.64+-0x18] ;  /* 0xffffe80436167981 */ /* 0x000f68000c1e1b00 */
[----:B------:R-:W5:Y:S04]  /*0530*/  LDG.E.64 R24, desc[UR4][R54.64+-0x10] ;  /* 0xfffff00436187981 */ /* 0x000f68000c1e1b00 */
[----:B------:R4:W5:Y:S01]  /*0540*/  LDG.E.64 R26, desc[UR4][R54.64+-0x8] ;  /* 0xfffff804361a7981 */ /* 0x000962000c1e1b00 */
[----:B------:R-:W-:Y:S02]  /*0550*/  IMAD.MOV.U32 R6, RZ, RZ, 0x1 ;  /* 0x00000001ff067424 */ /* 0x000fe400078e00ff */
[----:B------:R-:W-:-:S04]  /*0560*/  IMAD R29, R29, 0x3, RZ ;  /* 0x000000031d1d7824 */ /* 0x000fc800078e02ff */
[----:B------:R-:W-:-:S05]  /*0570*/  IMAD.WIDE R56, R29, 0x8, R56 ;  /* 0x000000081d387825 */ /* 0x000fca00078e0238 */
[----:B------:R-:W5:Y:S04]  /*0580*/  LDG.E.64 R28, desc[UR4][R56.64+-0x18] ;  /* 0xffffe804381c7981 */ /* 0x000f68000c1e1b00 */
[----:B------:R-:W5:Y:S04]  /*0590*/  LDG.E.64 R30, desc[UR4][R56.64+-0x10] ;  /* 0xfffff004381e7981 */ /* 0x000f68000c1e1b00 */
[----:B------:R0:W5:Y:S01]  /*05a0*/  LDG.E.64 R32, desc[UR4][R56.64+-0x8] ;  /* 0xfffff80438207981 */ /* 0x000162000c1e1b00 */
[----:B------:R-:W-:Y:S01]  /*05b0*/  BSSY.RECONVERGENT B1, `(.L_x_0) ;  /* 0x000001e000017945 */ /* 0x000fe20003800200 */
[----:B----4-:R-:W-:-:S06]  /*05c0*/  DADD R54, R16, R14 ;  /* 0x0000000010367229 */ /* 0x010fcc000000000e */
[----:B------:R-:W1:Y:S02]  /*05d0*/  MUFU.RCP64H R7, R55 ;  /* 0x0000003700077308 */ /* 0x000e640000001800 */
[----:B-1----:R-:W-:-:S08]  /*05e0*/  DFMA R8, -R54, R6, 1 ;  /* 0x3ff000003608742b */ /* 0x002fd00000000106 */
[----:B------:R-:W-:-:S08]  /*05f0*/  DFMA R8, R8, R8, R8 ;  /* 0x000000080808722b */ /* 0x000fd00000000008 */
[----:B------:R-:W-:-:S08]  /*0600*/  DFMA R8, R6, R8, R6 ;  /* 0x000000080608722b */ /* 0x000fd00000000006 */
[----:B------:R-:W-:-:S08]  /*0610*/  DFMA R6, -R54, R8, 1 ;  /* 0x3ff000003606742b */ /* 0x000fd00000000108 */
[----:B------:R-:W-:Y:S02]  /*0620*/  DFMA R6, R8, R6, R8 ;  /* 0x000000060806722b */ /* 0x000fe40000000008 */
[----:B------:R-:W-:-:S08]  /*0630*/  DMUL R8, R16, -R14 ;  /* 0x8000000e10087228 */ /* 0x000fd00000000000 */
[----:B0-----:R-:W-:-:S08]  /*0640*/  DMUL R56, R8, R6 ;  /* 0x0000000608387228 */ /* 0x001fd00000000000 */
[----:B------:R-:W-:Y:S02]  /*0650*/  DFMA R60, -R54, R56, R8 ;  /* 0x00000038363c722b */ /* 0x000fe40000000108 */
[----:B---3--:R-:W-:-:S06]  /*0660*/  DADD R58, R12, -R10 ;  /* 0x000000000c3a7229 */ /* 0x008fcc000000080a */
[----:B------:R-:W-:Y:S02]  /*0670*/  DFMA R6, R6, R60, R56 ;  /* 0x0000003c0606722b */ /* 0x000fe40000000038 */
[----:B------:R-:W-:Y:S02]  /*0680*/  DADD R56, R2, -R70 ;  /* 0x0000000002387229 */ /* 0x000fe40000000846 */
[----:B------:R-:W-:Y:S01]  /*0690*/  DMUL R58, R58, R58 ;  /* 0x0000003a3a3a7228 */ /* 0x000fe20000000000 */
[----:B------:R-:W-:-:S05]  /*06a0*/  FSETP.GEU.AND P1, PT, |R9|, 6.5827683646048100446e-37, PT ;  /* 0x036000000900780b */ /* 0x000fca0003f2e200 */
[----:B------:R-:W-:-:S05]  /*06b0*/  FFMA R0, RZ, R55, R7 ;  /* 0x00000037ff007223 */ /* 0x000fca0000000007 */
[----:B------:R-:W-:Y:S01]  /*06c0*/  FSETP.GT.AND P0, PT, |R0|, 1.469367938527859385e-39, PT ;  /* 0x001000000000780b */ /* 0x000fe20003f04200 */
[----:B------:R-:W-:Y:S02]  /*06d0*/  DFMA R56, R56, R56, R58 ;  /* 0x000000383838722b */ /* 0x000fe4000000003a */
[----:B--2---:R-:W-:-:S08]  /*06e0*/  DADD R58, R18, -R20 ;  /* 0x00000000123a7229 */ /* 0x004fd00000000814 */
[----:B------:R-:W-:Y:S02]  /*06f0*/  DFMA R56, R58, R58, R56 ;  /* 0x0000003a3a38722b */ /* 0x000fe40000000038 */
[----:B------:R-:W-:Y:S09]  /*0700*/  @P0 BRA P1, `(.L_x_1) ;  /* 0x0000000000200947 */ /* 0x000ff20000800000 */
[----:B------:R-:W-:Y:S01]  /*0710*/  MOV R0, R8 ;  /* 0x0000000800007202 */ /* 0x000fe20000000f00 */
[----:B------:R-:W-:Y:S01]  /*0720*/  IMAD.MOV.U32 R4, RZ, RZ, R9 ;  /* 0x000000ffff047224 */ /* 0x000fe200078e0009 */
[----:B------:R-:W-:Y:S01]  /*0730*/  MOV R67, R55 ;  /* 0x0000003700437202 */ /* 0x000fe20000000f00 */
[----:B------:R-:W-:Y:S01]  /*0740*/  IMAD.MOV.U32 R68, RZ, RZ, R54 ;  /* 0x000000ffff447224 */ /* 0x000fe200078e0036 */
[----:B------:R-:W-:-:S07]  /*0750*/  MOV R6, 0x770 ;  /* 0x0000077000067802 */ /* 0x000fce0000000f00 */
[----:B-----5:R-:W-:Y:S05]  /*0760*/  CALL.REL.NOINC `($__internal_0_$__cuda_sm20_div_rn_f64_full) ;  /* 0x0000002400447944 */ /* 0x020fea0003c00000 */
[----:B------:R-:W-:Y:S02]  /*0770*/  IMAD.MOV.U32 R6, RZ, RZ, R4 ;  /* 0x000000ffff067224 */ /* 0x000fe400078e0004 */
[----:B------:R-:W-:-:S07]  /*0780*/  IMAD.MOV.U32 R7, RZ, RZ, R0 ;  /* 0x000000ffff077224 */ /* 0x000fce00078e0000 */
.L_x_1:
[----:B------:R-:W-:Y:S05]  /*0790*/  BSYNC.RECONVERGENT B1 ;  /* 0x0000000000017941 */ /* 0x000fea0003800200 */
.L_x_0:
[----:B------:R-:W-:Y:S01]  /*07a0*/  DMUL R8, R56, R6 ;  /* 0x0000000638087228 */ /* 0x000fe20000000000 */
[----:B------:R-:W-:Y:S01]  /*07b0*/  MOV R58, 0x652b82fe ;  /* 0x652b82fe003a7802 */ /* 0x000fe20000000f00 */
[----:B------:R-:W-:Y:S01]  /*07c0*/  IMAD.MOV.U32 R59, RZ, RZ, 0x3ff71547 ;  /* 0x3ff71547ff3b7424 */ /* 0x000fe200078e00ff */
[----:B-----5:R-:W-:Y:S01]  /*07d0*/  DADD R66, R34, R36 ;  /* 0x0000000022427229 */ /* 0x020fe20000000024 */
[----:B------:R-:W-:Y:S01]  /*07e0*/  UMOV UR6, 0xfefa39ef ;  /* 0xfefa39ef00067882 */ /* 0x000fe20000000000 */
[----:B------:R-:W-:Y:S01]  /*07f0*/  UMOV UR7, 0x3fe62e42 ;  /* 0x3fe62e4200077882 */ /* 0x000fe20000000000 */
[----:B------:R-:W-:Y:S01]  /*0800*/  IMAD.MOV.U32 R6, RZ, RZ, 0x1 ;  /* 0x00000001ff067424 */ /* 0x000fe200078e00ff */
[----:B------:R-:W-:Y:S01]  /*0810*/  BSSY.RECONVERGENT B0, `(.L_x_2) ;  /* 0x0000049000007945 */ /* 0x000fe20003800200 */
[----:B------:R-:W-:Y:S01]  /*0820*/  DFMA R58, R8, R58, 6.75539944105574400000e+15 ;  /* 0x43380000083a742b */ /* 0x000fe2000000003a */
[----:B------:R-:W0:Y:S01]  /*0830*/  MUFU.RCP64H R7, R67 ;  /* 0x0000004300077308 */ /* 0x000e220000001800 */
[----:B------:R-:W-:-:S06]  /*0840*/  FSETP.GEU.AND P2, PT, |R9|, 4.1917929649353027344, PT ;  /* 0x4086232b0900780b */ /* 0x000fcc0003f4e200 */
[----:B------:R-:W-:-:S08]  /*0850*/  DADD R56, R58, -6.75539944105574400000e+15 ;  /* 0xc33800003a387429 */ /* 0x000fd00000000000 */
[----:B------:R-:W-:Y:S01]  /*0860*/  DFMA R60, R56, -UR6, R8 ;  /* 0x80000006383c7c2b */ /* 0x000fe20008000008 */
[----:B------:R-:W-:Y:S01]  /*0870*/  UMOV UR6, 0x3b39803f ;  /* 0x3b39803f00067882 */ /* 0x000fe20000000000 */
[----:B------:R-:W-:Y:S01]  /*0880*/  UMOV UR7, 0x3c7abc9e ;  /* 0x3c7abc9e00077882 */ /* 0x000fe20000000000 */
[----:B0-----:R-:W-:-:S05]  /*0890*/  DFMA R62, -R66, R6, 1 ;  /* 0x3ff00000423e742b */ /* 0x001fca0000000106 */
[----:B------:R-:W-:Y:S01]  /*08a0*/  DFMA R56, R56, -UR6, R60 ;  /* 0x8000000638387c2b */ /* 0x000fe2000800003c */
[----:B------:R-:W-:Y:S01]  /*08b0*/  UMOV UR6, 0x69ce2bdf ;  /* 0x69ce2bdf00067882 */ /* 0x000fe20000000000 */
[----:B------:R-:W-:Y:S01]  /*08c0*/  IMAD.MOV.U32 R60, RZ, RZ, -0x35dec16 ;  /* 0xfca213eaff3c7424 */ /* 0x000fe200078e00ff */
[----:B------:R-:W-:Y:S01]  /*08d0*/  MOV R61, 0x3e928af3 ;  /* 0x3e928af3003d7802 */ /* 0x000fe20000000f00 */
[----:B------:R-:W-:Y:S01]  /*08e0*/  UMOV UR7, 0x3e5ade15 ;  /* 0x3e5ade1500077882 */ /* 0x000fe20000000000 */
[----:B------:R-:W-:-:S04]  /*08f0*/  DFMA R62, R62, R62, R62 ;  /* 0x0000003e3e3e722b */ /* 0x000fc8000000003e */
[----:B------:R-:W-:Y:S01]  /*0900*/  DFMA R60, R56, UR6, R60 ;  /* 0x00000006383c7c2b */ /* 0x000fe2000800003c */
[----:B------:R-:W-:Y:S01]  /*0910*/  UMOV UR6, 0x62401315 ;  /* 0x6240131500067882 */ /* 0x000fe20000000000 */
[----:B------:R-:W-:Y:S02]  /*0920*/  UMOV UR7, 0x3ec71dee ;  /* 0x3ec71dee00077882 */ /* 0x000fe40000000000 */
[----:B------:R-:W-:-:S04]  /*0930*/  DFMA R62, R6, R62, R6 ;  /* 0x0000003e063e722b */ /* 0x000fc80000000006 */
[----:B------:R-:W-:Y:S01]  /*0940*/  DFMA R60, R56, R60, UR6 ;  /* 0x00000006383c7e2b */ /* 0x000fe2000800003c */
[----:B------:R-:W-:Y:S01]  /*0950*/  UMOV UR6, 0x7c89eb71 ;  /* 0x7c89eb7100067882 */ /* 0x000fe20000000000 */
[----:B------:R-:W-:Y:S02]  /*0960*/  UMOV UR7, 0x3efa0199 ;  /* 0x3efa019900077882 */ /* 0x000fe40000000000 */
[----:B------:R-:W-:-:S04]  /*0970*/  DFMA R64, -R66, R62, 1 ;  /* 0x3ff000004240742b */ /* 0x000fc8000000013e */
[----:B------:R-:W-:Y:S01]  /*0980*/  DFMA R60, R56, R60, UR6 ;  /* 0x00000006383c7e2b */ /* 0x000fe2000800003c */
[----:B------:R-:W-:Y:S01]  /*0990*/  UMOV UR6, 0x14761f65 ;  /* 0x14761f6500067882 */ /* 0x000fe20000000000 */
[----:B------:R-:W-:Y:S02]  /*09a0*/  UMOV UR7, 0x3f2a01a0 ;  /* 0x3f2a01a000077882 */ /* 0x000fe40000000000 */
[----:B------:R-:W-:-:S04]  /*09b0*/  DFMA R64, R62, R64, R62 ;  /* 0x000000403e40722b */ /* 0x000fc8000000003e */
[----:B------:R-:W-:Y:S01]  /*09c0*/  DFMA R60, R56, R60, UR6 ;  /* 0x00000006383c7e2b */ /* 0x000fe2000800003c */
[----:B------:R-:W-:Y:S01]  /*09d0*/  UMOV UR6, 0x1852b7af ;  /* 0x1852b7af00067882 */ /* 0x000fe20000000000 */
[----:B------:R-:W-:-:S06]  /*09e0*/  UMOV UR7, 0x3f56c16c ;  /* 0x3f56c16c00077882 */ /* 0x000fcc0000000000 */
[----:B------:R-:W-:Y:S01]  /*09f0*/  DFMA R6, R56, R60, UR6 ;  /* 0x0000000638067e2b */ /* 0x000fe2000800003c */
[----:B------:R-:W-:Y:S01]  /*0a00*/  UMOV UR6, 0x11122322 ;  /* 0x1112232200067882 */ /* 0x000fe20000000000 */
[----:B------:R-:W-:Y:S01]  /*0a10*/  DMUL R60, R34, -R36 ;  /* 0x80000024223c7228 */ /* 0x000fe20000000000 */
[----:B------:R-:W-:-:S05]  /*0a20*/  UMOV UR7, 0x3f811111 ;  /* 0x3f81111100077882 */ /* 0x000fca0000000000 */
[----:B------:R-:W-:Y:S01]  /*0a30*/  DFMA R6, R56, R6, UR6 ;  /* 0x0000000638067e2b */ /* 0x000fe20008000006 */
[----:B------:R-:W-:Y:S01]  /*0a40*/  UMOV UR6, 0x555502a1 ;  /* 0x555502a100067882 */ /* 0x000fe20000000000 */
[----:B------:R-:W-:Y:S01]  /*0a50*/  DMUL R68, R60, R64 ;  /* 0x000000403c447228 */ /* 0x000fe20000000000 */
[----:B------:R-:W-:Y:S01]  /*0a60*/  UMOV UR7, 0x3fa55555 ;  /* 0x3fa5555500077882 */ /* 0x000fe20000000000 */
[----:B------:R-:W-:-:S04]  /*0a70*/  FSETP.GEU.AND P1, PT, |R61|, 6.5827683646048100446e-37, PT ;  /* 0x036000003d00780b */ /* 0x000fc80003f2e200 */
[----:B------:R-:W-:Y:S01]  /*0a80*/  DFMA R6, R56, R6, UR6 ;  /* 0x0000000638067e2b */ /* 0x000fe20008000006 */
[----:B------:R-:W-:Y:S01]  /*0a90*/  UMOV UR6, 0x55555511 ;  /* 0x5555551100067882 */ /* 0x000fe20000000000 */
[----:B------:R-:W-:Y:S01]  /*0aa0*/  DFMA R72, -R66, R68, R60 ;  /* 0x000000444248722b */ /* 0x000fe2000000013c */
[----:B------:R-:W-:-:S05]  /*0ab0*/  UMOV UR7, 0x3fc55555 ;  /* 0x3fc5555500077882 */ /* 0x000fca0000000000 */
[----:B------:R-:W-:Y:S01]  /*0ac0*/  DFMA R62, R56, R6, UR6 ;  /* 0x00000006383e7e2b */ /* 0x000fe20008000006 */
[----:B------:R-:W-:Y:S01]  /*0ad0*/  UMOV UR6, 0xb ;  /* 0x0000000b00067882 */ /* 0x000fe20000000000 */
[----:B------:R-:W-:Y:S01]  /*0ae0*/  DFMA R6, R64, R72, R68 ;  /* 0x000000484006722b */ /* 0x000fe20000000044 */
[----:B------:R-:W-:Y:S01]  /*0af0*/  UMOV UR7, 0x3fe00000 ;  /* 0x3fe0000000077882 */ /* 0x000fe20000000000 */
[----:B------:R-:W-:-:S04]  /*0b00*/  DADD R64, R24, -R30 ;  /* 0x0000000018407229 */ /* 0x000fc8000000081e */
[----:B------:R-:W-:-:S04]  /*0b10*/  DFMA R62, R56, R62, UR6 ;  /* 0x00000006383e7e2b */ /* 0x000fc8000800003e */
[----:B------:R-:W-:Y:S01]  /*0b20*/  DMUL R68, R64, R64 ;  /* 0x0000004040447228 */ /* 0x000fe20000000000 */
[----:B------:R-:W-:Y:S01]  /*0b30*/  FFMA R0, RZ, R67, R7 ;  /* 0x00000043ff007223 */ /* 0x000fe20000000007 */
[----:B------:R-:W-:Y:S02]  /*0b40*/  DADD R64, R22, -R28 ;  /* 0x0000000016407229 */ /* 0x000fe4000000081c */
[----:B------:R-:W-:Y:S02]  /*0b50*/  DFMA R62, R56, R62, 1 ;  /* 0x3ff00000383e742b */ /* 0x000fe4000000003e */
[----:B------:R-:W-:-:S04]  /*0b60*/  FSETP.GT.AND P0, PT, |R0|, 1.469367938527859385e-39, PT ;  /* 0x001000000000780b */ /* 0x000fc80003f04200 */
[----:B------:R-:W-:Y:S02]  /*0b70*/  DFMA R68, R64, R64, R68 ;  /* 0x000000404044722b */ /* 0x000fe40000000044 */
[----:B------:R-:W-:Y:S02]  /*0b80*/  DFMA R64, R56, R62, 1 ;  /* 0x3ff000003840742b */ /* 0x000fe4000000003e */
[----:B------:R-:W-:-:S08]  /*0b90*/  DADD R62, R26, -R32 ;  /* 0x000000001a3e7229 */ /* 0x000fd00000000820 */
[----:B------:R-:W-:Y:S01]  /*0ba0*/  DFMA R62, R62, R62, R68 ;  /* 0x0000003e3e3e722b */ /* 0x000fe20000000044 */
[----:B------:R-:W-:Y:S01]  /*0bb0*/  IMAD R57, R58, 0x100000, R65 ;  /* 0x001000003a397824 */ /* 0x000fe200078e0241 */
[----:B------:R-:W-:Y:S01]  /*0bc0*/  MOV R56, R64 ;  /* 0x0000004000387202 */ /* 0x000fe20000000f00 */
[----:B------:R-:W-:Y:S08]  /*0bd0*/  @!P2 BRA `(.L_x_3) ;  /* 0x000000000030a947 */ /* 0x000ff00003800000 */
[----:B------:R-:W-:Y:S01]  /*0be0*/  FSETP.GEU.AND P3, PT, |R9|, 4.2275390625, PT ;  /* 0x408748000900780b */ /* 0x000fe20003f6e200 */
[C---:B------:R-:W-:Y:S02]  /*0bf0*/  DADD R56, R8.reuse, +INF ;  /* 0x7ff0000008387429 */ /* 0x040fe40000000000 */
[----:B------:R-:W-:-:S08]  /*0c00*/  DSETP.GEU.AND P2, PT, R8, RZ, PT ;  /* 0x000000ff0800722a */ /* 0x000fd00003f4e000 */
[----:B------:R-:W-:Y:S02]  /*0c10*/  FSEL R56, R56, RZ, P2 ;  /* 0x000000ff38387208 */ /* 0x000fe40001000000 */
[----:B------:R-:W-:Y:S02]  /*0c20*/  @!P3 LEA.HI R0, R58, R58, RZ, 0x1 ;  /* 0x0000003a3a00b211 */ /* 0x000fe400078f08ff */
[----:B------:R-:W-:Y:S02]  /*0c30*/  FSEL R57, R57, RZ, P2 ;  /* 0x000000ff39397208 */ /* 0x000fe40001000000 */
[----:B------:R-:W-:-:S05]  /*0c40*/  @!P3 SHF.R.S32.HI R9, RZ, 0x1, R0 ;  /* 0x00000001ff09b819 */ /* 0x000fca0000011400 */
[----:B------:R-:W-:Y:S02]  /*0c50*/  @!P3 IMAD.IADD R8, R58, 0x1, -R9 ;  /* 0x000000013a08b824 */ /* 0x000fe400078e0a09 */
[----:B------:R-:W-:-:S03]  /*0c60*/  @!P3 IMAD R65, R9, 0x100000, R65 ;  /* 0x001000000941b824 */ /* 0x000fc600078e0241 */
[----:B------:R-:W-:Y:S02]  /*0c70*/  @!P3 LEA R9, R8, 0x3ff00000, 0x14 ;  /* 0x3ff000000809b811 */ /* 0x000fe400078ea0ff */
[----:B------:R-:W-:-:S06]  /*0c80*/  @!P3 MOV R8, RZ ;  /* 0x000000ff0008b202 */ /* 0x000fcc0000000f00 */
[----:B------:R-:W-:-:S11]  /*0c90*/  @!P3 DMUL R56, R64, R8 ;  /* 0x000000084038b228 */ /* 0x000fd60000000000 */
.L_x_3:
[----:B------:R-:W-:Y:S05]  /*0ca0*/  BSYNC.RECONVERGENT B0 ;  /* 0x0000000000007941 */ /* 0x000fea0003800200 */
.L_x_2:
[----:B------:R-:W-:Y:S04]  /*0cb0*/  BSSY.RECONVERGENT B1, `(.L_x_4) ;  /* 0x0000009000017945 */ /* 0x000fe80003800200 */
[----:B------:R-:W-:Y:S05]  /*0cc0*/  @P0 BRA P1, `(.L_x_5) ;  /* 0x00000000001c0947 */ /* 0x000fea0000800000 */
[----:B------:R-:W-:Y:S01]  /*0cd0*/  IMAD.MOV.U32 R0, RZ, RZ, R60 ;  /* 0x000000ffff007224 */ /* 0x000fe200078e003c */
[----:B------:R-:W-:Y:S01]  /*0ce0*/  MOV R68, R66 ;  /* 0x0000004200447202 */ /* 0x000fe20000000f00 */
[----:B------:R-:W-:Y:S01]  /*0cf0*/  IMAD.MOV.U32 R4, RZ, RZ, R61 ;  /* 0x000000ffff047224 */ /* 0x000fe200078e003d */
[----:B------:R-:W-:-:S07]  /*0d00*/  MOV R6, 0xd20 ;  /* 0x00000d2000067802 */ /* 0x000fce0000000f00 */
[----:B------:R-:W-:Y:S05]  /*0d10*/  CALL.REL.NOINC `($__internal_0_$__cuda_sm20_div_rn_f64_full) ;  /* 0x0000001c00d87944 */ /* 0x000fea0003c00000 */
[----:B------:R-:W-:Y:S02]  /*0d20*/  IMAD.MOV.U32 R6, RZ, RZ, R4 ;  /* 0x000000ffff067224 */ /* 0x000fe400078e0004 */
[----:B------:R-:W-:-:S07]  /*0d30*/  IMAD.MOV.U32 R7, RZ, RZ, R0 ;  /* 0x000000ffff077224 */ /* 0x000fce00078e0000 */
.L_x_5:
[----:B------:R-:W-:Y:S05]  /*0d40*/  BSYNC.RECONVERGENT B1 ;  /* 0x0000000000017941 */ /* 0x000fea0003800200 */
.L_x_4:
[----:B------:R-:W-:Y:S01]  /*0d50*/  DADD R58, R34, R36 ;  /* 0x00000000223a7229 */ /* 0x000fe20000000024 */
[----:B------:R-:W-:Y:S01]  /*0d60*/  MOV R72, 0x0 ;  /* 0x0000000000487802 */ /* 0x000fe20000000f00 */
[----:B------:R-:W-:Y:S01]  /*0d70*/  DMUL R64, R6, R62 ;  /* 0x0000003e06407228 */ /* 0x000fe20000000000 */
[----:B------:R-:W-:Y:S01]  /*0d80*/  IMAD.MOV.U32 R73, RZ, RZ, 0x3fd80000 ;  /* 0x3fd80000ff497424 */ /* 0x000fe200078e00ff */
[----:B------:R-:W-:Y:S01]  /*0d90*/  UMOV UR6, 0xfefa39ef ;  /* 0xfefa39ef00067882 */ /* 0x000fe20000000000 */
[----:B------:R-:W-:Y:S01]  /*0da0*/  IMAD.MOV.U32 R62, RZ, RZ, 0x652b82fe ;  /* 0x652b82feff3e7424 */ /* 0x000fe200078e00ff */
[----:B------:R-:W-:Y:S01]  /*0db0*/  UMOV UR7, 0x3fe62e42 ;  /* 0x3fe62e4200077882 */ /* 0x000fe20000000000 */
[----:B------:R-:W-:Y:S01]  /*0dc0*/  IMAD.MOV.U32 R63, RZ, RZ, 0x3ff71547 ;  /* 0x3ff71547ff3f7424 */ /* 0x000fe200078e00ff */
[----:B------:R-:W-:Y:S01]  /*0dd0*/  DADD R60, R54, R58 ;  /* 0x00000000363c7229 */ /* 0x000fe2000000003a */
[----:B------:R-:W-:Y:S03]  /*0de0*/  BSSY.RECONVERGENT B0, `(.L_x_6) ;  /* 0x000003e000007945 */ /* 0x000fe60003800200 */
[----:B------:R-:W-:-:S02]  /*0df0*/  FSETP.GEU.AND P0, PT, |R65|, 4.1917929649353027344, PT ;  /* 0x4086232b4100780b */ /* 0x000fc40003f0e200 */
[----:B------:R-:W0:Y:S04]  /*0e00*/  MUFU.RSQ64H R9, R61 ;  /* 0x0000003d00097308 */ /* 0x000e280000001c00 */
[----:B------:R-:W-:-:S06]  /*0e10*/  IADD3 R8, PT, PT, R61, -0x3500000, RZ ;  /* 0xfcb000003d087810 */ /* 0x000fcc0007ffe0ff */
[----:B0-----:R-:W-:-:S08]  /*0e20*/  DMUL R66, R8, R8 ;  /* 0x0000000808427228 */ /* 0x001fd00000000000 */
[----:B------:R-:W-:Y:S02]  /*0e30*/  DFMA R6, R60, -R66, 1 ;  /* 0x3ff000003c06742b */ /* 0x000fe40000000842 */
[----:B------:R-:W-:-:S06]  /*0e40*/  DFMA R66, R64, R62, 6.75539944105574400000e+15 ;  /* 0x433800004042742b */ /* 0x000fcc000000003e */
[----:B------:R-:W-:Y:S02]  /*0e50*/  DFMA R72, R6, R72, 0.5 ;  /* 0x3fe000000648742b */ /* 0x000fe40000000048 */
[----:B------:R-:W-:Y:S02]  /*0e60*/  DMUL R62, R8, R6 ;  /* 0x00000006083e7228 */ /* 0x000fe40000000000 */
[----:B------:R-:W-:-:S06]  /*0e70*/  DADD R6, R66, -6.75539944105574400000e+15 ;  /* 0xc338000042067429 */ /* 0x000fcc0000000000 */
[----:B------:R-:W-:Y:S02]  /*0e80*/  DFMA R72, R72, R62, R8 ;  /* 0x0000003e4848722b */ /* 0x000fe40000000008 */
[----:B------:R-:W-:Y:S01]  /*0e90*/  DFMA R62, R6, -UR6, R64 ;  /* 0x80000006063e7c2b */ /* 0x000fe20008000040 */
[----:B------:R-:W-:Y:S01]  /*0ea0*/  UMOV UR6, 0x3b39803f ;  /* 0x3b39803f00067882 */ /* 0x000fe20000000000 */
[----:B------:R-:W-:-:S06]  /*0eb0*/  UMOV UR7, 0x3c7abc9e ;  /* 0x3c7abc9e00077882 */ /* 0x000fcc0000000000 */
[----:B------:R-:W-:Y:S01]  /*0ec0*/  DFMA R6, R6, -UR6, R62 ;  /* 0x8000000606067c2b */ /* 0x000fe2000800003e */
[----:B------:R-:W-:Y:S01]  /*0ed0*/  UMOV UR6, 0x69ce2bdf ;  /* 0x69ce2bdf00067882 */ /* 0x000fe20000000000 */
[----:B------:R-:W-:Y:S01]  /*0ee0*/  IMAD.MOV.U32 R62, RZ, RZ, -0x35dec16 ;  /* 0xfca213eaff3e7424 */ /* 0x000fe200078e00ff */
[----:B------:R-:W-:Y:S01]  /*0ef0*/  MOV R63, 0x3e928af3 ;  /* 0x3e928af3003f7802 */ /* 0x000fe20000000f00 */
[----:B------:R-:W-:-:S05]  /*0f00*/  UMOV UR7, 0x3e5ade15 ;  /* 0x3e5ade1500077882 */ /* 0x000fca0000000000 */
[----:B------:R-:W-:Y:S01]  /*0f10*/  DFMA R62, R6, UR6, R62 ;  /* 0x00000006063e7c2b */ /* 0x000fe2000800003e */
[----:B------:R-:W-:Y:S01]  /*0f20*/  UMOV UR6, 0x62401315 ;  /* 0x6240131500067882 */ /* 0x000fe20000000000 */
[----:B------:R-:W-:-:S06]  /*0f30*/  UMOV UR7, 0x3ec71dee ;  /* 0x3ec71dee00077882 */ /* 0x000fcc0000000000 */
[----:B------:R-:W-:Y:S01]  /*0f40*/  DFMA R62, R6, R62, UR6 ;  /* 0x00000006063e7e2b */ /* 0x000fe2000800003e */
        /* <DEDUP_REMOVED lines=20> */
[----:B------:R-:W-:-:S08]  /*1090*/  DFMA R62, R6, R62, UR6 ;  /* 0x00000006063e7e2b */ /* 0x000fd0000800003e */
[----:B------:R-:W-:-:S08]  /*10a0*/  DFMA R62, R6, R62, 1 ;  /* 0x3ff00000063e742b */ /* 0x000fd0000000003e */
[----:B------:R-:W-:Y:S02]  /*10b0*/  DFMA R68, R6, R62, 1 ;  /* 0x3ff000000644742b */ /* 0x000fe4000000003e */
[----:B------:R-:W-:-:S08]  /*10c0*/  DMUL R6, R60, R72 ;  /* 0x000000483c067228 */ /* 0x000fd00000000000 */
[----:B------:R-:W-:Y:S02]  /*10d0*/  IMAD R63, R66, 0x100000, R69 ;  /* 0x00100000423f7824 */ /* 0x000fe400078e0245 */
[----:B------:R-:W-:Y:S01]  /*10e0*/  IMAD.MOV.U32 R62, RZ, RZ, R68 ;  /* 0x000000ffff3e7224 */ /* 0x000fe200078e0044 */
[----:B------:R-:W-:Y:S06]  /*10f0*/  @!P0 BRA `(.L_x_7) ;  /* 0x0000000000308947 */ /* 0x000fec0003800000 */
[----:B------:R-:W-:Y:S01]  /*1100*/  FSETP.GEU.AND P1, PT, |R65|, 4.2275390625, PT ;  /* 0x408748004100780b */ /* 0x000fe20003f2e200 */
[C---:B------:R-:W-:Y:S02]  /*1110*/  DSETP.GEU.AND P0, PT, R64.reuse, RZ, PT ;  /* 0x000000ff4000722a */ /* 0x040fe40003f0e000 */
[----:B------:R-:W-:-:S10]  /*1120*/  DADD R64, R64, +INF ;  /* 0x7ff0000040407429 */ /* 0x000fd40000000000 */
[----:B------:R-:W-:Y:S02]  /*1130*/  @!P1 LEA.HI R0, R66, R66, RZ, 0x1 ;  /* 0x0000004242009211 */ /* 0x000fe400078f08ff */
[----:B------:R-:W-:Y:S01]  /*1140*/  FSEL R62, R64, RZ, P0 ;  /* 0x000000ff403e7208 */ /* 0x000fe20000000000 */
[----:B------:R-:W-:Y:S01]  /*1150*/  @!P1 IMAD.MOV.U32 R64, RZ, RZ, RZ ;  /* 0x000000ffff409224 */ /* 0x000fe200078e00ff */
[----:B------:R-:W-:Y:S02]  /*1160*/  @!P1 SHF.R.S32.HI R67, RZ, 0x1, R0 ;  /* 0x00000001ff439819 */ /* 0x000fe40000011400 */
[----:B------:R-:W-:Y:S02]  /*1170*/  FSEL R63, R65, RZ, P0 ;  /* 0x000000ff413f7208 */ /* 0x000fe40000000000 */
[----:B------:R-:W-:Y:S01]  /*1180*/  @!P1 IADD3 R66, PT, PT, R66, -R67, RZ ;  /* 0x8000004342429210 */ /* 0x000fe20007ffe0ff */
[----:B------:R-:W-:-:S03]  /*1190*/  @!P1 IMAD R69, R67, 0x100000, R69 ;  /* 0x0010000043459824 */ /* 0x000fc600078e0245 */
[----:B------:R-:W-:-:S06]  /*11a0*/  @!P1 LEA R65, R66, 0x3ff00000, 0x14 ;  /* 0x3ff0000042419811 */ /* 0x000fcc00078ea0ff */
[----:B------:R-:W-:-:S11]  /*11b0*/  @!P1 DMUL R62, R68, R64 ;  /* 0x00000040443e9228 */ /* 0x000fd60000000000 */
.L_x_7:
[----:B------:R-:W-:Y:S05]  /*11c0*/  BSYNC.RECONVERGENT B0 ;  /* 0x0000000000007941 */ /* 0x000fea0003800200 */
.L_x_6:
[----:B------:R-:W-:Y:S01]  /*11d0*/  ISETP.GE.U32.AND P0, PT, R8, 0x7ca00000, PT ;  /* 0x7ca000000800780c */ /* 0x000fe20003f06070 */
[----:B------:R-:W-:Y:S01]  /*11e0*/  DFMA R68, R6, -R6, R60 ;  /* 0x800000060644722b */ /* 0x000fe2000000003c */
[----:B------:R-:W-:Y:S01]  /*11f0*/  IADD3 R67, PT, PT, R73, -0x100000, RZ ;  /* 0xfff0000049437810 */ /* 0x000fe20007ffe0ff */
[----:B------:R-:W-:Y:S01]  /*1200*/  IMAD.MOV.U32 R66, RZ, RZ, R72 ;  /* 0x000000ffff427224 */ /* 0x000fe200078e0048 */
[----:B------:R-:W-:Y:S01]  /*1210*/  BSSY.RECONVERGENT B0, `(.L_x_8) ;  /* 0x0000010000007945 */ /* 0x000fe20003800200 */
[----:B------:R-:W-:-:S04]  /*1220*/  DMUL R64, R54, R58 ;  /* 0x0000003a36407228 */ /* 0x000fc80000000000 */
[----:B------:R-:W-:-:S04]  /*1230*/  DFMA R74, R68, R66, R6 ;  /* 0x00000042444a722b */ /* 0x000fc80000000006 */
[----:B------:R-:W-:Y:S07]  /*1240*/  @!P0 BRA `(.L_x_9) ;  /* 0x0000000000308947 */ /* 0x000fee0003800000 */
[----:B------:R-:W-:Y:S01]  /*1250*/  MOV R4, R68 ;  /* 0x0000004400047202 */ /* 0x000fe20000000f00 */
[----:B------:R-:W-:Y:S01]  /*1260*/  IMAD.MOV.U32 R66, RZ, RZ, R6 ;  /* 0x000000ffff427224 */ /* 0x000fe200078e0006 */
[----:B------:R-:W-:Y:S01]  /*1270*/  MOV R68, R8 ;  /* 0x0000000800447202 */ /* 0x000fe20000000f00 */
[----:B------:R-:W-:Y:S01]  /*1280*/  IMAD.MOV.U32 R9, RZ, RZ, R7 ;  /* 0x000000ffff097224 */ /* 0x000fe200078e0007 */
[----:B------:R-:W-:Y:S01]  /*1290*/  MOV R7, R61 ;  /* 0x0000003d00077202 */ /* 0x000fe20000000f00 */
[----:B------:R-:W-:Y:S01]  /*12a0*/  IMAD.MOV.U32 R0, RZ, RZ, R72 ;  /* 0x000000ffff007224 */ /* 0x000fe200078e0048 */
[----:B------:R-:W-:Y:S01]  /*12b0*/  MOV R8, 0x12f0 ;  /* 0x000012f000087802 */ /* 0x000fe20000000f00 */
[----:B------:R-:W-:Y:S02]  /*12c0*/  IMAD.MOV.U32 R73, RZ, RZ, R67 ;  /* 0x000000ffff497224 */ /* 0x000fe400078e0043 */
[----:B------:R-:W-:-:S07]  /*12d0*/  IMAD.MOV.U32 R6, RZ, RZ, R60 ;  /* 0x000000ffff067224 */ /* 0x000fce00078e003c */
[----:B------:R-:W-:Y:S05]  /*12e0*/  CALL.REL.NOINC `($__internal_1_$__cuda_sm20_dsqrt_rn_f64_mediumpath_v1) ;  /* 0x0000001c00f07944 */ /* 0x000fea0003c00000 */
[----:B------:R-:W-:Y:S02]  /*12f0*/  IMAD.MOV.U32 R74, RZ, RZ, R66 ;  /* 0x000000ffff4a7224 */ /* 0x000fe400078e0042 */
[----:B------:R-:W-:-:S07]  /*1300*/  IMAD.MOV.U32 R75, RZ, RZ, R67 ;  /* 0x000000ffff4b7224 */ /* 0x000fce00078e0043 */
.L_x_9:
[----:B------:R-:W-:Y:S05]  /*1310*/  BSYNC.RECONVERGENT B0 ;  /* 0x0000000000007941 */ /* 0x000fea0003800200 */
.L_x_8:
[----:B------:R-:W0:Y:S01]  /*1320*/  MUFU.RCP64H R7, R55 ;  /* 0x0000003700077308 */ /* 0x000e220000001800 */
[----:B------:R-:W-:Y:S01]  /*1330*/  MOV R6, 0x1 ;  /* 0x0000000100067802 */ /* 0x000fe20000000f00 */
[----:B------:R-:W-:Y:S05]  /*1340*/  BSSY.RECONVERGENT B1, `(.L_x_10) ;  /* 0x0000018000017945 */ /* 0x000fea0003800200 */
[----:B0-----:R-:W-:-:S08]  /*1350*/  DFMA R8, -R54, R6, 1 ;  /* 0x3ff000003608742b */ /* 0x001fd00000000106 */
[----:B------:R-:W-:-:S08]  /*1360*/  DFMA R8, R8, R8, R8 ;  /* 0x000000080808722b */ /* 0x000fd00000000008 */
[----:B------:R-:W-:Y:S02]  /*1370*/  DFMA R8, R6, R8, R6 ;  /* 0x000000080608722b */ /* 0x000fe40000000006 */
[----:B------:R-:W-:Y:S02]  /*1380*/  DMUL R6, R14, R70 ;  /* 0x000000460e067228 */ /* 0x000fe40000000000 */
[----:B------:R-:W-:-:S04]  /*1390*/  DMUL R70, R64, R74 ;  /* 0x0000004a40467228 */ /* 0x000fc80000000000 */
[----:B------:R-:W-:Y:S02]  /*13a0*/  DFMA R66, -R54, R8, 1 ;  /* 0x3ff000003642742b */ /* 0x000fe40000000108 */
[----:B------:R-:W-:-:S06]  /*13b0*/  DFMA R6, R16, R2, R6 ;  /* 0x000000021006722b */ /* 0x000fcc0000000006 */
[----:B------:R-:W-:-:S04]  /*13c0*/  DFMA R66, R8, R66, R8 ;  /* 0x000000420842722b */ /* 0x000fc80000000008 */
[----:B------:R-:W-:-:S04]  /*13d0*/  FSETP.GEU.AND P1, PT, |R7|, 6.5827683646048100446e-37, PT ;  /* 0x036000000700780b */ /* 0x000fc80003f2e200 */
[----:B------:R-:W-:-:S08]  /*13e0*/  DMUL R2, R66, R6 ;  /* 0x0000000642027228 */ /* 0x000fd00000000000 */
[----:B------:R-:W-:-:S08]  /*13f0*/  DFMA R8, -R54, R2, R6 ;  /* 0x000000023608722b */ /* 0x000fd00000000106 */
[----:B------:R-:W-:-:S10]  /*1400*/  DFMA R2, R66, R8, R2 ;  /* 0x000000084202722b */ /* 0x000fd40000000002 */
[----:B------:R-:W-:-:S05]  /*1410*/  FFMA R0, RZ, R55, R3 ;  /* 0x00000037ff007223 */ /* 0x000fca0000000003 */
[----:B------:R-:W-:-:S13]  /*1420*/  FSETP.GT.AND P0, PT, |R0|, 1.469367938527859385e-39, PT ;  /* 0x001000000000780b */ /* 0x000fda0003f04200 */
[----:B------:R-:W-:Y:S05]  /*1430*/  @P0 BRA P1, `(.L_x_11) ;  /* 0x0000000000200947 */ /* 0x000fea0000800000 */
[----:B------:R-:W-:Y:S01]  /*1440*/  IMAD.MOV.U32 R0, RZ, RZ, R6 ;  /* 0x000000ffff007224 */ /* 0x000fe200078e0006 */
[----:B------:R-:W-:Y:S01]  /*1450*/  MOV R68, R54 ;  /* 0x0000003600447202 */ /* 0x000fe20000000f00 */
[----:B------:R-:W-:Y:S01]  /*1460*/  IMAD.MOV.U32 R4, RZ, RZ, R7 ;  /* 0x000000ffff047224 */ /* 0x000fe200078e0007 */
[----:B------:R-:W-:Y:S01]  /*1470*/  MOV R6, 0x14a0 ;  /* 0x000014a000067802 */ /* 0x000fe20000000f00 */
[----:B------:R-:W-:-:S07]  /*1480*/  IMAD.MOV.U32 R67, RZ, RZ, R55 ;  /* 0x000000ffff437224 */ /* 0x000fce00078e0037 */
[----:B------:R-:W-:Y:S05]  /*1490*/  CALL.REL.NOINC `($__internal_0_$__cuda_sm20_div_rn_f64_full) ;  /* 0x0000001400f87944 */ /* 0x000fea0003c00000 */
[----:B------:R-:W-:Y:S01]  /*14a0*/  IMAD.MOV.U32 R2, RZ, RZ, R4 ;  /* 0x000000ffff027224 */ /* 0x000fe200078e0004 */
[----:B------:R-:W-:-:S07]  /*14b0*/  MOV R3, R0 ;  /* 0x0000000000037202 */ /* 0x000fce0000000f00 */
.L_x_11:
[----:B------:R-:W-:Y:S05]  /*14c0*/  BSYNC.RECONVERGENT B1 ;  /* 0x0000000000017941 */ /* 0x000fea0003800200 */
.L_x_10:
[----:B------:R-:W0:Y:S01]  /*14d0*/  MUFU.RCP64H R7, R55 ;  /* 0x0000003700077308 */ /* 0x000e220000001800 */
[----:B------:R-:W-:Y:S01]  /*14e0*/  IMAD.MOV.U32 R6, RZ, RZ, 0x1 ;  /* 0x00000001ff067424 */ /* 0x000fe200078e00ff */
[----:B------:R-:W-:Y:S01]  /*14f0*/  DMUL R10, R14, R10 ;  /* 0x0000000a0e0a7228 */ /* 0x000fe20000000000 */
[----:B------:R-:W-:Y:S07]  /*1500*/  BSSY.RECONVERGENT B1, `(.L_x_12) ;  /* 0x0000016000017945 */ /* 0x000fee0003800200 */
[----:B------:R-:W-:-:S02]  /*1510*/  DFMA R12, R16, R12, R10 ;  /* 0x0000000c100c722b */ /* 0x000fc4000000000a */
[----:B0-----:R-:W-:-:S08]  /*1520*/  DFMA R8, -R54, R6, 1 ;  /* 0x3ff000003608742b */ /* 0x001fd00000000106 */
[----:B------:R-:W-:Y:S01]  /*1530*/  FSETP.GEU.AND P1, PT, |R13|, 6.5827683646048100446e-37, PT ;  /* 0x036000000d00780b */ /* 0x000fe20003f2e200 */
[----:B------:R-:W-:-:S08]  /*1540*/  DFMA R8, R8, R8, R8 ;  /* 0x000000080808722b */ /* 0x000fd00000000008 */
[----:B------:R-:W-:-:S08]  /*1550*/  DFMA R8, R6, R8, R6 ;  /* 0x000000080608722b */ /* 0x000fd00000000006 */
[----:B------:R-:W-:-:S08]  /*1560*/  DFMA R6, -R54, R8, 1 ;  /* 0x3ff000003606742b */ /* 0x000fd00000000108 */
[----:B------:R-:W-:-:S08]  /*1570*/  DFMA R8, R8, R6, R8 ;  /* 0x000000060808722b */ /* 0x000fd00000000008 */
        /* <DEDUP_REMOVED lines=12> */
[----:B------:R-:W-:Y:S01]  /*1640*/  MOV R10, R4 ;  /* 0x00000004000a7202 */ /* 0x000fe20000000f00 */
[----:B------:R-:W-:-:S07]  /*1650*/  IMAD.MOV.U32 R11, RZ, RZ, R0 ;  /* 0x000000ffff0b7224 */ /* 0x000fce00078e0000 */
.L_x_13:
[----:B------:R-:W-:Y:S05]  /*1660*/  BSYNC.RECONVERGENT B1 ;  /* 0x0000000000017941 */ /* 0x000fea0003800200 */
.L_x_12:
        /* <DEDUP_REMOVED lines=17> */
[----:B------:R-:W-:Y:S01]  /*1780*/  MOV R0, R14 ;  /* 0x0000000e00007202 */ /* 0x000fe20000000f00 */
[----:B------:R-:W-:Y:S01]  /*1790*/  IMAD.MOV.U32 R4, RZ, RZ, R15 ;  /* 0x000000ffff047224 */ /* 0x000fe200078e000f */
[----:B------:R-:W-:Y:S01]  /*17a0*/  MOV R67, R55 ;  /* 0x0000003700437202 */ /* 0x000fe20000000f00 */
[----:B------:R-:W-:Y:S01]  /*17b0*/  IMAD.MOV.U32 R68, RZ, RZ, R54 ;  /* 0x000000ffff447224 */ /* 0x000fe200078e0036 */
[----:B------:R-:W-:-:S07]  /*17c0*/  MOV R6, 0x17e0 ;  /* 0x000017e000067802 */ /* 0x000fce0000000f00 */
[----:B------:R-:W-:Y:S05]  /*17d0*/  CALL.REL.NOINC `($__internal_0_$__cuda_sm20_div_rn_f64_full) ;  /* 0x0000001400287944 */ /* 0x000fea0003c00000 */
[----:B------:R-:W-:Y:S02]  /*17e0*/  IMAD.MOV.U32 R12, RZ, RZ, R4 ;  /* 0x000000ffff0c7224 */ /* 0x000fe400078e0004 */
[----:B------:R-:W-:-:S07]  /*17f0*/  IMAD.MOV.U32 R13, RZ, RZ, R0 ;  /* 0x000000ffff0d7224 */ /* 0x000fce00078e0000 */
.L_x_15:
[----:B------:R-:W-:Y:S05]  /*1800*/  BSYNC.RECONVERGENT B1 ;  /* 0x0000000000017941 */ /* 0x000fea0003800200 */
.L_x_14:
[----:B------:R-:W0:Y:S01]  /*1810*/  MUFU.RCP64H R7, R59 ;  /* 0x0000003b00077308 */ /* 0x000e220000001800 */
[----:B------:R-:W-:Y:S01]  /*1820*/  MOV R6, 0x1 ;  /* 0x0000000100067802 */ /* 0x000fe20000000f00 */
        /* <DEDUP_REMOVED lines=23> */
.L_x_17:
[----:B------:R-:W-:Y:S05]  /*19a0*/  BSYNC.RECONVERGENT B1 ;  /* 0x0000000000017941 */ /* 0x000fea0003800200 */
.L_x_16:
        /* <DEDUP_REMOVED lines=25> */
.L_x_19:
[----:B------:R-:W-:Y:S05]  /*1b40*/  BSYNC.RECONVERGENT B1 ;  /* 0x0000000000017941 */ /* 0x000fea0003800200 */
.L_x_18:
        /* <DEDUP_REMOVED lines=25> */
.L_x_21:
[----:B------:R-:W-:Y:S05]  /*1ce0*/  BSYNC.RECONVERGENT B1 ;  /* 0x0000000000017941 */ /* 0x000fea0003800200 */
.L_x_20:
[----:B------:R-:W0:Y:S01]  /*1cf0*/  MUFU.RCP64H R9, R61 ;  /* 0x0000003d00097308 */ /* 0x000e220000001800 */
[----:B------:R-:W-:Y:S01]  /*1d00*/  MOV R8, 0x1 ;  /* 0x0000000100087802 */ /* 0x000fe20000000f00 */
[----:B------:R-:W-:Y:S01]  /*1d10*/  DADD R10, -R16, R10 ;  /* 0x00000000100a7229 */ /* 0x000fe2000000010a */
[----:B------:R-:W-:Y:S01]  /*1d20*/  BSSY.RECONVERGENT B1, `(.L_x_22) ;  /* 0x000001b000017945 */ /* 0x000fe20003800200 */
[----:B------:R-:W-:Y:S02]  /*1d30*/  DADD R2, -R14, R2 ;  /* 0x000000000e027229 */ /* 0x000fe40000000102 */
[----:B------:R-:W-:-:S04]  /*1d40*/  DADD R6, -R6, R12 ;  /* 0x0000000006067229 */ /* 0x000fc8000000010c */
[----:B------:R-:W-:Y:S02]  /*1d50*/  DMUL R10, R10, R10 ;  /* 0x0000000a0a0a7228 */ /* 0x000fe40000000000 */
[----:B0-----:R-:W-:-:S06]  /*1d60*/  DFMA R16, -R60, R8, 1 ;  /* 0x3ff000003c10742b */ /* 0x001fcc0000000108 */
[----:B------:R-:W-:Y:S02]  /*1d70*/  DFMA R10, R2, R2, R10 ;  /* 0x00000002020a722b */ /* 0x000fe4000000000a */
[----:B------:R-:W-:-:S06]  /*1d80*/  DFMA R16, R16, R16, R16 ;  /* 0x000000101010722b */ /* 0x000fcc0000000010 */
[----:B------:R-:W-:Y:S02]  /*1d90*/  DFMA R10, R6, R6, R10 ;  /* 0x00000006060a722b */ /* 0x000fe4000000000a */
[----:B------:R-:W-:-:S06]  /*1da0*/  DFMA R16, R8, R16, R8 ;  /* 0x000000100810722b */ /* 0x000fcc0000000008 */
[----:B------:R-:W-:Y:S02]  /*1db0*/  DMUL R10, R64, R10 ;  /* 0x0000000a400a7228 */ /* 0x000fe40000000000 */
[----:B------:R-:W-:-:S08]  /*1dc0*/  DFMA R2, -R60, R16, 1 ;  /* 0x3ff000003c02742b */ /* 0x000fd00000000110 */
[----:B------:R-:W-:Y:S01]  /*1dd0*/  FSETP.GEU.AND P1, PT, |R11|, 6.5827683646048100446e-37, PT ;  /* 0x036000000b00780b */ /* 0x000fe20003f2e200 */
        /* <DEDUP_REMOVED lines=15> */
.L_x_23:
[----:B------:R-:W-:Y:S05]  /*1ed0*/  BSYNC.RECONVERGENT B1 ;  /* 0x0000000000017941 */ /* 0x000fea0003800200 */
.L_x_22:
[----:B------:R-:W-:Y:S01]  /*1ee0*/  DSETP.NEU.AND P0, PT, R6, RZ, PT ;  /* 0x000000ff0600722a */ /* 0x000fe20003f0d000 */
[----:B------:R-:W-:Y:S01]  /*1ef0*/  BSSY.RECONVERGENT B1, `(.L_x_24) ;  /* 0x00000b0000017945 */ /* 0x000fe20003800200 */
[----:B------:R-:W-:Y:S02]  /*1f00*/  IMAD.MOV.U32 R2, RZ, RZ, 0x50429b6d ;  /* 0x50429b6dff027424 */ /* 0x000fe400078e00ff */
[----:B------:R-:W-:-:S10]  /*1f10*/  IMAD.MOV.U32 R3, RZ, RZ, 0x3ff20dd7 ;  /* 0x3ff20dd7ff037424 */ /* 0x000fd400078e00ff */
[----:B------:R-:W-:Y:S05]  /*1f20*/  @!P0 BRA `(.L_x_25) ;  /* 0x0000000800b08947 */ /* 0x000fea0003800000 */
[----:B------:R-:W0:Y:S01]  /*1f30*/  MUFU.RSQ64H R3, R7 ;  /* 0x0000000700037308 */ /* 0x000e220000001c00 */
[----:B------:R-:W-:Y:S01]  /*1f40*/  IADD3 R2, PT, PT, R7, -0x3500000, RZ ;  /* 0xfcb0000007027810 */ /* 0x000fe20007ffe0ff */
[----:B------:R-:W-:Y:S01]  /*1f50*/  IMAD.MOV.U32 R10, RZ, RZ, 0x0 ;  /* 0x00000000ff0a7424 */ /* 0x000fe200078e00ff */
[----:B------:R-:W-:Y:S01]  /*1f60*/  BSSY.RECONVERGENT B0, `(.L_x_26) ;  /* 0x0000016000007945 */ /* 0x000fe20003800200 */
[----:B------:R-:W-:Y:S01]  /*1f70*/  IMAD.MOV.U32 R11, RZ, RZ, 0x3fd80000 ;  /* 0x3fd80000ff0b7424 */ /* 0x000fe200078e00ff */
[----:B------:R-:W-:Y:S02]  /*1f80*/  ISETP.GE.U32.AND P0, PT, R2, 0x7ca00000, PT ;  /* 0x7ca000000200780c */ /* 0x000fe40003f06070 */
[----:B0-----:R-:W-:-:S08]  /*1f90*/  DMUL R8, R2, R2 ;  /* 0x0000000202087228 */ /* 0x001fd00000000000 */
[----:B------:R-:W-:-:S08]  /*1fa0*/  DFMA R8, -R8, R6, 1 ;  /* 0x3ff000000808742b */ /* 0x000fd00000000106 */
[----:B------:R-:W-:Y:S02]  /*1fb0*/  DFMA R10, R8, R10, 0.5 ;  /* 0x3fe00000080a742b */ /* 0x000fe4000000000a */
[----:B------:R-:W-:-:S08]  /*1fc0*/  DMUL R8, R2, R8 ;  /* 0x0000000802087228 */ /* 0x000fd00000000000 */
[----:B------:R-:W-:-:S08]  /*1fd0*/  DFMA R8, R10, R8, R2 ;  /* 0x000000080a08722b */ /* 0x000fd00000000002 */
[----:B------:R-:W-:Y:S02]  /*1fe0*/  DMUL R12, R8, R6 ;  /* 0x00000006080c7228 */ /* 0x000fe40000000000 */
[----:B------:R-:W-:Y:S01]  /*1ff0*/  IADD3 R11, PT, PT, R9, -0x100000, RZ ;  /* 0xfff00000090b7810 */ /* 0x000fe20007ffe0ff */
[----:B------:R-:W-:-:S05]  /*2000*/  IMAD.MOV.U32 R10, RZ, RZ, R8 ;  /* 0x000000ffff0a7224 */ /* 0x000fca00078e0008 */
[----:B------:R-:W-:-:S08]  /*2010*/  DFMA R68, R12, -R12, R6 ;  /* 0x8000000c0c44722b */ /* 0x000fd00000000006 */
[----:B------:R-:W-:Y:S01]  /*2020*/  DFMA R66, R68, R10, R12 ;  /* 0x0000000a4442722b */ /* 0x000fe2000000000c */
[----:B------:R-:W-:Y:S10]  /*2030*/  @!P0 BRA `(.L_x_27) ;  /* 0x0000000000208947 */ /* 0x000ff40003800000 */
[----:B------:R-:W-:Y:S01]  /*2040*/  IMAD.MOV.U32 R0, RZ, RZ, R8 ;  /* 0x000000ffff007224 */ /* 0x000fe200078e0008 */
[----:B------:R-:W-:Y:S01]  /*2050*/  MOV R4, R68 ;  /* 0x0000004400047202 */ /* 0x000fe20000000f00 */
[----:B------:R-:W-:Y:S01]  /*2060*/  IMAD.MOV.U32 R66, RZ, RZ, R12 ;  /* 0x000000ffff427224 */ /* 0x000fe200078e000c */
[----:B------:R-:W-:Y:S01]  /*2070*/  MOV R68, R2 ;  /* 0x0000000200447202 */ /* 0x000fe20000000f00 */
[----:B------:R-:W-:Y:S01]  /*2080*/  IMAD.MOV.U32 R9, RZ, RZ, R13 ;  /* 0x000000ffff097224 */ /* 0x000fe200078e000d */
[----:B------:R-:W-:Y:S01]  /*2090*/  MOV R8, 0x20c0 ;  /* 0x000020c000087802 */ /* 0x000fe20000000f00 */
[----:B------:R-:W-:-:S07]  /*20a0*/  IMAD.MOV.U32 R73, RZ, RZ, R11 ;  /* 0x000000ffff497224 */ /* 0x000fce00078e000b */
[----:B------:R-:W-:Y:S05]  /*20b0*/  CALL.REL.NOINC `($__internal_1_$__cuda_sm20_dsqrt_rn_f64_mediumpath_v1) ;  /* 0x00000010007c7944 */ /* 0x000fea0003c00000 */
.L_x_27:
[----:B------:R-:W-:Y:S05]  /*20c0*/  BSYNC.RECONVERGENT B0 ;  /* 0x0000000000007941 */ /* 0x000fea0003800200 */
.L_x_26:
[----:B------:R-:W-:Y:S01]  /*20d0*/  IMAD.MOV.U32 R2, RZ, RZ, -0x24b905a1 ;  /* 0xdb46fa5fff027424 */ /* 0x000fe200078e00ff */
[----:B------:R-:W-:Y:S01]  /*20e0*/  MOV R3, 0x3d47088f ;  /* 0x3d47088f00037802 */ /* 0x000fe20000000f00 */
[----:B------:R-:W-:Y:S01]  /*20f0*/  UMOV UR6, 0xfba6f279 ;  /* 0xfba6f27900067882 */ /* 0x000fe20000000000 */
[----:B------:R-:W-:Y:S01]  /*2100*/  UMOV UR7, 0x3cf0679a ;  /* 0x3cf0679a00077882 */ /* 0x000fe20000000000 */
[----:B------:R-:W-:Y:S01]  /*2110*/  IMAD.MOV.U32 R10, RZ, RZ, -0x7649667 ;  /* 0xf89b6999ff0a7424 */ /* 0x000fe200078e00ff */
[----:B------:R-:W0:Y:S01]  /*2120*/  MUFU.RCP64H R13, R67 ;  /* 0x00000043000d7308 */ /* 0x000e220000001800 */
[----:B------:R-:W-:Y:S01]  /*2130*/  IMAD.MOV.U32 R11, RZ, RZ, 0x3e928a27 ;  /* 0x3e928a27ff0b7424 */ /* 0x000fe200078e00ff */
[----:B------:R-:W-:Y:S01]  /*2140*/  DFMA R2, |R66|, -UR6, R2 ;  /* 0x8000000642027c2b */ /* 0x000fe20008000202 */
[----:B------:R-:W-:Y:S01]  /*2150*/  UMOV UR6, 0xb976a9b2 ;  /* 0xb976a9b200067882 */ /* 0x000fe20000000000 */
[----:B------:R-:W-:Y:S01]  /*2160*/  UMOV UR7, 0x3d8df9f9 ;  /* 0x3d8df9f900077882 */ /* 0x000fe20000000000 */
[----:B------:R-:W-:Y:S01]  /*2170*/  MOV R12, 0x1 ;  /* 0x00000001000c7802 */ /* 0x000fe20000000f00 */
[----:B------:R-:W-:Y:S04]  /*2180*/  BSSY.RECONVERGENT B2, `(.L_x_25) ;  /* 0x0000086000027945 */ /* 0x000fe80003800200 */
[-C--:B------:R-:W-:Y:S01]  /*2190*/  DFMA R2, R2, |R66|.reuse, -UR6 ;  /* 0x8000000602027e2b */ /* 0x080fe20008000442 */
[----:B------:R-:W-:Y:S01]  /*21a0*/  UMOV UR6, 0x590cc332 ;  /* 0x590cc33200067882 */ /* 0x000fe20000000000 */
[----:B------:R-:W-:Y:S01]  /*21b0*/  UMOV UR7, 0x3dc7f1f5 ;  /* 0x3dc7f1f500077882 */ /* 0x000fe20000000000 */
[----:B0-----:R-:W-:-:S05]  /*21c0*/  DFMA R14, R12, -R66, 1 ;  /* 0x3ff000000c0e742b */ /* 0x001fca0000000842 */
[----:B------:R-:W-:Y:S01]  /*21d0*/  DFMA R2, R2, |R66|, UR6 ;  /* 0x0000000602027e2b */ /* 0x000fe20008000442 */
[----:B------:R-:W-:Y:S01]  /*21e0*/  UMOV UR6, 0xcd2d56c4 ;  /* 0xcd2d56c400067882 */ /* 0x000fe20000000000 */
[----:B------:R-:W-:Y:S01]  /*21f0*/  UMOV UR7, 0x3dfa28a3 ;  /* 0x3dfa28a300077882 */ /* 0x000fe20000000000 */
[----:B------:R-:W-:-:S05]  /*2200*/  DFMA R14, R14, R14, R14 ;  /* 0x0000000e0e0e722b */ /* 0x000fca000000000e */
[----:B------:R-:W-:Y:S01]  /*2210*/  DFMA R2, R2, |R66|, -UR6 ;  /* 0x8000000602027e2b */ /* 0x000fe20008000442 */
[----:B------:R-:W-:Y:S01]  /*2220*/  UMOV UR6, 0x67835925 ;  /* 0x6783592500067882 */ /* 0x000fe20000000000 */
[----:B------:R-:W-:Y:S01]  /*2230*/  UMOV UR7, 0x3e2485ee ;  /* 0x3e2485ee00077882 */ /* 0x000fe20000000000 */
[----:B------:R-:W-:-:S05]  /*2240*/  DFMA R14, R12, R14, R12 ;  /* 0x0000000e0c0e722b */ /* 0x000fca000000000c */
[----:B------:R-:W-:Y:S01]  /*2250*/  DFMA R2, R2, |R66|, UR6 ;  /* 0x0000000602027e2b */ /* 0x000fe20008000442 */
[----:B------:R-:W-:Y:S01]  /*2260*/  UMOV UR6, 0x5919f583 ;  /* 0x5919f58300067882 */ /* 0x000fe20000000000 */
[----:B------:R-:W-:-:S06]  /*2270*/  UMOV UR7, 0x3e476db4 ;  /* 0x3e476db400077882 */ /* 0x000fcc0000000000 */
[----:B------:R-:W-:Y:S01]  /*2280*/  DFMA R2, R2, |R66|, -UR6 ;  /* 0x8000000602027e2b */ /* 0x000fe20008000442 */
[----:B------:R-:W-:Y:S01]  /*2290*/  UMOV UR6, 0xd98c8d71 ;  /* 0xd98c8d7100067882 */ /* 0x000fe20000000000 */
[----:B------:R-:W-:-:S06]  /*22a0*/  UMOV UR7, 0x3e62d698 ;  /* 0x3e62d69800077882 */ /* 0x000fcc0000000000 */
[----:B------:R-:W-:Y:S01]  /*22b0*/  DFMA R2, R2, |R66|, UR6 ;  /* 0x0000000602027e2b */ /* 0x000fe20008000442 */
[----:B------:R-:W-:Y:S01]  /*22c0*/  UMOV UR6, 0x7155d5c6 ;  /* 0x7155d5c600067882 */ /* 0x000fe20000000000 */
[----:B------:R-:W-:-:S06]  /*22d0*/  UMOV UR7, 0x3e720a2c ;  /* 0x3e720a2c00077882 */ /* 0x000fcc0000000000 */
[----:B------:R-:W-:Y:S01]  /*22e0*/  DFMA R2, R2, |R66|, -UR6 ;  /* 0x8000000602027e2b */ /* 0x000fe20008000442 */
        /* <DEDUP_REMOVED lines=47> */
[----:B------:R-:W-:-:S06]  /*25e0*/  DFMA R6, R2, |R66|, |R66| ;  /* 0x400000420206722b */ /* 0x000fcc0000000442 */
[----:B------:R-:W0:Y:S02]  /*25f0*/  F2F.F32.F64 R0, R6 ;  /* 0x0000000600007310 */ /* 0x000e240000301000 */
[----:B0-----:R-:W-:-:S06]  /*2600*/  FMUL R0, R0, -1.4426950216293334961 ;  /* 0xbfb8aa3b00007820 */ /* 0x001fcc0000400000 */
[----:B------:R-:W0:Y:S08]  /*2610*/  FRND R0, R0 ;  /* 0x0000000000007307 */ /* 0x000e300000201000 */
[----:B0-----:R0:W1:Y:S08]  /*2620*/  F2F.F64.F32 R8, R0 ;  /* 0x0000000000087310 */ /* 0x0010700000201800 */
[----:B0-----:R-:W0:Y:S01]  /*2630*/  MUFU.EX2 R0, R0 ;  /* 0x0000000000007308 */ /* 0x001e220000000800 */
[----:B-1----:R-:W-:Y:S01]  /*2640*/  DFMA R8, R8, -UR6, -R6 ;  /* 0x8000000608087c2b */ /* 0x002fe20008000806 */
[----:B------:R-:W-:Y:S01]  /*2650*/  UMOV UR6, 0xa4741b81 ;  /* 0xa4741b8100067882 */ /* 0x000fe20000000000 */
[----:B------:R-:W-:Y:S01]  /*2660*/  UMOV UR7, 0x3e5ae904 ;  /* 0x3e5ae90400077882 */ /* 0x000fe20000000000 */
[----:B------:R-:W-:-:S05]  /*2670*/  DADD R6, -R6, |R66| ;  /* 0x0000000006067229 */ /* 0x000fca0000000542 */
[----:B------:R-:W-:Y:S01]  /*2680*/  DFMA R10, R8, UR6, R10 ;  /* 0x00000006080a7c2b */ /* 0x000fe2000800000a */
[----:B------:R-:W-:Y:S01]  /*2690*/  UMOV UR6, 0x15ff7e07 ;  /* 0x15ff7e0700067882 */ /* 0x000fe20000000000 */
[----:B------:R-:W-:Y:S01]  /*26a0*/  UMOV UR7, 0x3ec71de7 ;  /* 0x3ec71de700077882 */ /* 0x000fe20000000000 */
[----:B------:R-:W-:Y:S01]  /*26b0*/  DFMA R6, R2, |R66|, R6 ;  /* 0x400000420206722b */ /* 0x000fe20000000006 */
[----:B0-----:R-:W0:Y:S04]  /*26c0*/  F2F.F64.F32 R2, R0 ;  /* 0x0000000000027310 */ /* 0x001e280000201800 */
        /* <DEDUP_REMOVED lines=23> */
[----:B------:R-:W-:Y:S02]  /*2840*/  UMOV UR7, 0x4017afb4 ;  /* 0x4017afb400077882 */ /* 0x000fe40000000000 */
[----:B------:R-:W-:-:S04]  /*2850*/  DSETP.GE.AND P0, PT, |R66|, UR6, PT ;  /* 0x0000000642007e2a */ /* 0x000fc8000bf06200 */
[----:B------:R-:W-:-:S08]  /*2860*/  DMUL R10, R8, R10 ;  /* 0x0000000a080a7228 */ /* 0x000fd00000000000 */
[----:B------:R-:W-:Y:S02]  /*2870*/  DFMA R6, R8, R10, -R6 ;  /* 0x0000000a0806722b */ /* 0x000fe40000000806 */
[----:B0-----:R-:W-:-:S06]  /*2880*/  DADD R10, -R2, 1 ;  /* 0x3ff00000020a7429 */ /* 0x001fcc0000000100 */
[----:B------:R-:W-:-:S08]  /*2890*/  DADD R6, R8, R6 ;  /* 0x0000000008067229 */ /* 0x000fd00000000006 */
[----:B------:R-:W-:Y:S02]  /*28a0*/  DFMA R6, -R6, R2, R10 ;  /* 0x000000020606722b */ /* 0x000fe4000000010a */
[----:B------:R-:W-:-:S08]  /*28b0*/  DFMA R2, R14, -R66, 1 ;  /* 0x3ff000000e02742b */ /* 0x000fd00000000842 */
[----:B------:R-:W-:Y:S01]  /*28c0*/  FSEL R7, R7, 1.875, !P0 ;  /* 0x3ff0000007077808 */ /* 0x000fe20004000000 */
[----:B------:R-:W-:Y:S01]  /*28d0*/  DFMA R2, R14, R2, R14 ;  /* 0x000000020e02722b */ /* 0x000fe2000000000e */
[----:B------:R-:W-:Y:S02]  /*28e0*/  FSEL R6, R6, RZ, !P0 ;  /* 0x000000ff06067208 */ /* 0x000fe40004000000 */
[----:B------:R-:W-:-:S04]  /*28f0*/  LOP3.LUT R7, R7, 0x80000000, R67, 0xb8, !PT ;  /* 0x8000000007077812 */ /* 0x000fc800078eb843 */
[----:B------:R-:W-:Y:S02]  /*2900*/  FSETP.GEU.AND P1, PT, |R7|, 6.5827683646048100446e-37, PT ;  /* 0x036000000700780b */ /* 0x000fe40003f2e200 */
[----:B------:R-:W-:-:S08]  /*2910*/  DMUL R8, R6, R2 ;  /* 0x0000000206087228 */ /* 0x000fd00000000000 */
[----:B------:R-:W-:-:S08]  /*2920*/  DFMA R10, R8, -R66, R6 ;  /* 0x80000042080a722b */ /* 0x000fd00000000006 */
[----:B------:R-:W-:-:S10]  /*2930*/  DFMA R2, R2, R10, R8 ;  /* 0x0000000a0202722b */ /* 0x000fd40000000008 */
[----:B------:R-:W-:-:S05]  /*2940*/  FFMA R0, RZ, R67, R3 ;  /* 0x00000043ff007223 */ /* 0x000fca0000000003 */
[----:B------:R-:W-:-:S13]  /*2950*/  FSETP.GT.AND P0, PT, |R0|, 1.469367938527859385e-39, PT ;  /* 0x001000000000780b */ /* 0x000fda0003f04200 */
        /* <DEDUP_REMOVED lines=8> */
.L_x_28:
[----:B------:R-:W-:Y:S05]  /*29e0*/  BSYNC.RECONVERGENT B2 ;  /* 0x0000000000027941 */ /* 0x000fea0003800200 */
.L_x_25:
[----:B------:R-:W-:Y:S05]  /*29f0*/  BSYNC.RECONVERGENT B1 ;  /* 0x0000000000017941 */ /* 0x000fea0003800200 */
.L_x_24:
[----:B------:R-:W0:Y:S01]  /*2a00*/  MUFU.RCP64H R7, R71 ;  /* 0x0000004700077308 */ /* 0x000e220000001800 */
[----:B------:R-:W-:Y:S01]  /*2a10*/  MOV R6, 0x1 ;  /* 0x0000000100067802 */ /* 0x000fe20000000f00 */
[----:B------:R-:W-:Y:S01]  /*2a20*/  UMOV UR6, 0x59389d7b ;  /* 0x59389d7b00067882 */ /* 0x000fe20000000000 */
[----:B------:R-:W-:Y:S01]  /*2a30*/  UMOV UR7, 0x403f019b ;  /* 0x403f019b00077882 */ /* 0x000fe20000000000 */
[----:B------:R-:W-:Y:S03]  /*2a40*/  BSSY.RECONVERGENT B1, `(.L_x_29) ;  /* 0x0000014000017945 */ /* 0x000fe60003800200 */
[----:B0-----:R-:W-:-:S08]  /*2a50*/  DFMA R8, -R70, R6, 1 ;  /* 0x3ff000004608742b */ /* 0x001fd00000000106 */
[----:B------:R-:W-:-:S08]  /*2a60*/  DFMA R8, R8, R8, R8 ;  /* 0x000000080808722b */ /* 0x000fd00000000008 */
[----:B------:R-:W-:-:S08]  /*2a70*/  DFMA R8, R6, R8, R6 ;  /* 0x000000080608722b */ /* 0x000fd00000000006 */
[----:B------:R-:W-:-:S08]  /*2a80*/  DFMA R6, -R70, R8, 1 ;  /* 0x3ff000004606742b */ /* 0x000fd00000000108 */
[----:B------:R-:W-:-:S08]  /*2a90*/  DFMA R6, R8, R6, R8 ;  /* 0x000000060806722b */ /* 0x000fd00000000008 */
[----:B------:R-:W-:-:S08]  /*2aa0*/  DMUL R8, R6, UR6 ;  /* 0x0000000606087c28 */ /* 0x000fd00008000000 */
[----:B------:R-:W-:-:S08]  /*2ab0*/  DFMA R10, -R70, R8, UR6 ;  /* 0x00000006460a7e2b */ /* 0x000fd00008000108 */
[----:B------:R-:W-:-:S10]  /*2ac0*/  DFMA R6, R6, R10, R8 ;  /* 0x0000000a0606722b */ /* 0x000fd40000000008 */
[----:B------:R-:W-:-:S05]  /*2ad0*/  FFMA R0, RZ, R71, R7 ;  /* 0x00000047ff007223 */ /* 0x000fca0000000007 */
[----:B------:R-:W-:-:S13]  /*2ae0*/  FSETP.GT.AND P0, PT, |R0|, 1.469367938527859385e-39, PT ;  /* 0x001000000000780b */ /* 0x000fda0003f04200 */
[----:B------:R-:W-:Y:S05]  /*2af0*/  @P0 BRA `(.L_x_30) ;  /* 0x0000000000200947 */ /* 0x000fea0003800000 */
[----:B------:R-:W-:Y:S01]  /*2b00*/  IMAD.MOV.U32 R68, RZ, RZ, R70 ;  /* 0x000000ffff447224 */ /* 0x000fe200078e0046 */
[----:B------:R-:W-:Y:S01]  /*2b10*/  MOV R0, 0x59389d7b ;  /* 0x59389d7b00007802 */ /* 0x000fe20000000f00 */
[----:B------:R-:W-:Y:S01]  /*2b20*/  IMAD.MOV.U32 R67, RZ, RZ, R71 ;  /* 0x000000ffff437224 */ /* 0x000fe200078e0047 */
[----:B------:R-:W-:Y:S01]  /*2b30*/  MOV R6, 0x2b60 ;  /* 0x00002b6000067802 */ /* 0x000fe20000000f00 */
[----:B------:R-:W-:-:S07]  /*2b40*/  IMAD.MOV.U32 R4, RZ, RZ, 0x403f019b ;  /* 0x403f019bff047424 */ /* 0x000fce00078e00ff */
[----:B------:R-:W-:Y:S05]  /*2b50*/  CALL.REL.NOINC `($__internal_0_$__cuda_sm20_div_rn_f64_full) ;  /* 0x0000000000487944 */ /* 0x000fea0003c00000 */
[----:B------:R-:W-:Y:S01]  /*2b60*/  IMAD.MOV.U32 R6, RZ, RZ, R4 ;  /* 0x000000ffff067224 */ /* 0x000fe200078e0004 */
[----:B------:R-:W-:-:S07]  /*2b70*/  MOV R7, R0 ;  /* 0x0000000000077202 */ /* 0x000fce0000000f00 */
.L_x_30:
[----:B------:R-:W-:Y:S05]  /*2b80*/  BSYNC.RECONVERGENT B1 ;  /* 0x0000000000017941 */ /* 0x000fea0003800200 */
.L_x_29:
[----:B------:R-:W-:Y:S01]  /*2b90*/  DMUL R6, R6, R56 ;  /* 0x0000003806067228 */ /* 0x000fe20000000000 */
[----:B------:R-:W0:Y:S01]  /*2ba0*/  LDC.64 R8, c[0x0][0x3c8] ;  /* 0x0000f200ff087b82 */ /* 0x000e220000000a00 */
[----:B------:R-:W-:Y:S02]  /*2bb0*/  DMUL R46, R46, R48 ;  /* 0x000000302e2e7228 */ /* 0x000fe40000000000 */
[----:B------:R-:W-:-:S04]  /*2bc0*/  DMUL R38, R38, R40 ;  /* 0x0000002826267228 */ /* 0x000fc80000000000 */
[----:B------:R-:W-:Y:S02]  /*2bd0*/  DMUL R6, R6, R62 ;  /* 0x0000003e06067228 */ /* 0x000fe40000000000 */
[----:B------:R-:W-:Y:S02]  /*2be0*/  DMUL R46, R50, R46 ;  /* 0x0000002e322e7228 */ /* 0x000fe40000000000 */
[----:B------:R-:W-:-:S04]  /*2bf0*/  DMUL R38, R42, R38 ;  /* 0x000000262a267228 */ /* 0x000fc80000000000 */
[----:B------:R-:W-:Y:S02]  /*2c00*/  DMUL R2, R6, R2 ;  /* 0x0000000206027228 */ /* 0x000fe40000000000 */
[----:B------:R-:W-:Y:S02]  /*2c10*/  DMUL R46, R52, R46 ;  /* 0x0000002e342e7228 */ /* 0x000fe40000000000 */
[----:B------:R-:W-:Y:S01]  /*2c20*/  DMUL R38, R44, R38 ;  /* 0x000000262c267228 */ /* 0x000fe20000000000 */
[----:B0-----:R-:W-:-:S05]  /*2c30*/  IMAD.WIDE R4, R5, 0x8, R8 ;  /* 0x0000000805047825 */ /* 0x001fca00078e0208 */
[----:B------:R-:W-:-:S08]  /*2c40*/  DMUL R2, R2, R46 ;  /* 0x0000002e02027228 */ /* 0x000fd00000000000 */
[----:B------:R-:W-:-:S07]  /*2c50*/  DMUL R2, R2, R38 ;  /* 0x0000002602027228 */ /* 0x000fce0000000000 */
[----:B------:R-:W-:Y:S01]  /*2c60*/  STG.E.64 desc[UR4][R4.64], R2 ;  /* 0x0000000204007986 */ /* 0x000fe2000c101b04 */
[----:B------:R-:W-:Y:S05]  /*2c70*/  EXIT ;  /* 0x000000000000794d */ /* 0x000fea0003800000 */
        .weak           $__internal_0_$__cuda_sm20_div_rn_f64_full
        .type           $__internal_0_$__cuda_sm20_div_rn_f64_full,@function
        .size           $__internal_0_$__cuda_sm20_div_rn_f64_full,($__internal_1_$__cuda_sm20_dsqrt_rn_f64_mediumpath_v1 - $__internal_0_$__cuda_sm20_div_rn_f64_full)
$__internal_0_$__cuda_sm20_div_rn_f64_full:
[----:B------:R-:W-:Y:S01]  /*2c80*/  IMAD.MOV.U32 R73, RZ, RZ, R4 ;  /* 0x000000ffff497224 */ /* 0x000fe200078e0004 */
[----:B------:R-:W-:Y:S01]  /*2c90*/  FSETP.GEU.AND P0, PT, |R67|, 1.469367938527859385e-39, PT ;  /* 0x001000004300780b */ /* 0x000fe20003f0e200 */
[----:B------:R-:W-:Y:S01]  /*2ca0*/  IMAD.MOV.U32 R72, RZ, RZ, R0 ;  /* 0x000000ffff487224 */ /* 0x000fe200078e0000 */
[----:B------:R-:W-:Y:S01]  /*2cb0*/  MOV R66, R68 ;  /* 0x0000004400427202 */ /* 0x000fe20000000f00 */
[----:B------:R-:W-:Y:S01]  /*2cc0*/  IMAD.MOV.U32 R74, RZ, RZ, 0x1 ;  /* 0x00000001ff4a7424 */ /* 0x000fe200078e00ff */
[----:B------:R-:W-:Y:S01]  /*2cd0*/  FSETP.GEU.AND P2, PT, |R73|, 1.469367938527859385e-39, PT ;  /* 0x001000004900780b */ /* 0x000fe20003f4e200 */
[----:B------:R-:W-:Y:S01]  /*2ce0*/  IMAD.MOV.U32 R76, RZ, RZ, R72 ;  /* 0x000000ffff4c7224 */ /* 0x000fe200078e0048 */
[----:B------:R-:W-:Y:S01]  /*2cf0*/  LOP3.LUT R69, R67, 0x800fffff, RZ, 0xc0, !PT ;  /* 0x800fffff43457812 */ /* 0x000fe200078ec0ff */
[----:B------:R-:W-:Y:S01]  /*2d00*/  BSSY.RECONVERGENT B0, `(.L_x_31) ;  /* 0x0000056000007945 */ /* 0x000fe20003800200 */
[----:B------:R-:W-:Y:S02]  /*2d10*/  LOP3.LUT R4, R73, 0x7ff00000, RZ, 0xc0, !PT ;  /* 0x7ff0000049047812 */ /* 0x000fe400078ec0ff */
[----:B------:R-:W-:-:S02]  /*2d20*/  LOP3.LUT R69, R69, 0x3ff00000, RZ, 0xfc, !PT ;  /* 0x3ff0000045457812 */ /* 0x000fc400078efcff */
[----:B------:R-:W-:Y:S01]  /*2d30*/  LOP3.LUT R7, R67, 0x7ff00000, RZ, 0xc0, !PT ;  /* 0x7ff0000043077812 */ /* 0x000fe200078ec0ff */
[----:B------:R-:W-:-:S03]  /*2d40*/  @!P0 DMUL R68, R66, 8.98846567431157953865e+307 ;  /* 0x7fe0000042448828 */ /* 0x000fc60000000000 */
[C---:B------:R-:W-:Y:S02]  /*2d50*/  ISETP.GE.U32.AND P1, PT, R4.reuse, R7, PT ;  /* 0x000000070400720c */ /* 0x040fe40003f26070 */
[----:B------:R-:W-:Y:S01]  /*2d60*/  @!P2 LOP3.LUT R0, R67, 0x7ff00000, RZ, 0xc0, !PT ;  /* 0x7ff000004300a812 */ /* 0x000fe200078ec0ff */
[----:B------:R-:W0:Y:S03]  /*2d70*/  MUFU.RCP64H R75, R69 ;  /* 0x00000045004b7308 */ /* 0x000e260000001800 */
[----:B------:R-:W-:Y:S01]  /*2d80*/  @!P2 ISETP.GE.U32.AND P3, PT, R4, R0, PT ;  /* 0x000000000400a20c */ /* 0x000fe20003f66070 */
[----:B------:R-:W-:Y:S01]  /*2d90*/  IMAD.MOV.U32 R0, RZ, RZ, 0x1ca00000 ;  /* 0x1ca00000ff007424 */ /* 0x000fe200078e00ff */
[----:B------:R-:W-:-:S04]  /*2da0*/  @!P0 LOP3.LUT R7, R69, 0x7ff00000, RZ, 0xc0, !PT ;  /* 0x7ff0000045078812 */ /* 0x000fc800078ec0ff */
[C---:B------:R-:W-:Y:S02]  /*2db0*/  @!P2 SEL R8, R0.reuse, 0x63400000, !P3 ;  /* 0x634000000008a807 */ /* 0x040fe40005800000 */
[----:B------:R-:W-:Y:S02]  /*2dc0*/  SEL R9, R0, 0x63400000, !P1 ;  /* 0x6340000000097807 */ /* 0x000fe40004800000 */
[--C-:B------:R-:W-:Y:S02]  /*2dd0*/  @!P2 LOP3.LUT R8, R8, 0x80000000, R73.reuse, 0xf8, !PT ;  /* 0x800000000808a812 */ /* 0x100fe400078ef849 */
[----:B------:R-:W-:Y:S02]  /*2de0*/  LOP3.LUT R77, R9, 0x800fffff, R73, 0xf8, !PT ;  /* 0x800fffff094d7812 */ /* 0x000fe400078ef849 */
[----:B------:R-:W-:Y:S02]  /*2df0*/  @!P2 LOP3.LUT R9, R8, 0x100000, RZ, 0xfc, !PT ;  /* 0x001000000809a812 */ /* 0x000fe400078efcff */
[----:B------:R-:W-:-:S06]  /*2e00*/  @!P2 MOV R8, RZ ;  /* 0x000000ff0008a202 */ /* 0x000fcc0000000f00 */
[----:B------:R-:W-:Y:S02]  /*2e10*/  @!P2 DFMA R76, R76, 2, -R8 ;  /* 0x400000004c4ca82b */ /* 0x000fe40000000808 */
[----:B0-----:R-:W-:-:S08]  /*2e20*/  DFMA R8, R74, -R68, 1 ;  /* 0x3ff000004a08742b */ /* 0x001fd00000000844 */
[----:B------:R-:W-:-:S08]  /*2e30*/  DFMA R8, R8, R8, R8 ;  /* 0x000000080808722b */ /* 0x000fd00000000008 */
[----:B------:R-:W-:-:S08]  /*2e40*/  DFMA R74, R74, R8, R74 ;  /* 0x000000084a4a722b */ /* 0x000fd0000000004a */
[----:B------:R-:W-:-:S08]  /*2e50*/  DFMA R78, R74, -R68, 1 ;  /* 0x3ff000004a4e742b */ /* 0x000fd00000000844 */
[----:B------:R-:W-:-:S08]  /*2e60*/  DFMA R78, R74, R78, R74 ;  /* 0x0000004e4a4e722b */ /* 0x000fd0000000004a */
[----:B------:R-:W-:-:S08]  /*2e70*/  DMUL R8, R78, R76 ;  /* 0x0000004c4e087228 */ /* 0x000fd00000000000 */
[----:B------:R-:W-:-:S08]  /*2e80*/  DFMA R74, R8, -R68, R76 ;  /* 0x80000044084a722b */ /* 0x000fd0000000004c */
[----:B------:R-:W-:Y:S01]  /*2e90*/  DFMA R74, R78, R74, R8 ;  /* 0x0000004a4e4a722b */ /* 0x000fe20000000008 */
[----:B------:R-:W-:Y:S01]  /*2ea0*/  IMAD.MOV.U32 R8, RZ, RZ, R4 ;  /* 0x000000ffff087224 */ /* 0x000fe200078e0004 */
[----:B------:R-:W-:-:S04]  /*2eb0*/  @!P2 LOP3.LUT R8, R77, 0x7ff00000, RZ, 0xc0, !PT ;  /* 0x7ff000004d08a812 */ /* 0x000fc800078ec0ff */
[----:B------:R-:W-:-:S04]  /*2ec0*/  IADD3 R9, PT, PT, R8, -0x1, RZ ;  /* 0xffffffff08097810 */ /* 0x000fc80007ffe0ff */
[----:B------:R-:W-:Y:S01]  /*2ed0*/  ISETP.GT.U32.AND P0, PT, R9, 0x7feffffe, PT ;  /* 0x7feffffe0900780c */ /* 0x000fe20003f04070 */
[----:B------:R-:W-:-:S05]  /*2ee0*/  VIADD R9, R7, 0xffffffff ;  /* 0xffffffff07097836 */ /* 0x000fca0000000000 */
[----:B------:R-:W-:-:S13]  /*2ef0*/  ISETP.GT.U32.OR P0, PT, R9, 0x7feffffe, P0 ;  /* 0x7feffffe0900780c */ /* 0x000fda0000704470 */
[----:B------:R-:W-:Y:S05]  /*2f00*/  @P0 BRA `(.L_x_32) ;  /* 0x0000000000740947 */ /* 0x000fea0003800000 */
[----:B------:R-:W-:Y:S01]  /*2f10*/  LOP3.LUT R7, R67, 0x7ff00000, RZ, 0xc0, !PT ;  /* 0x7ff0000043077812 */ /* 0x000fe200078ec0ff */
[----:B------:R-:W-:-:S03]  /*2f20*/  IMAD.MOV.U32 R8, RZ, RZ, RZ ;  /* 0x000000ffff087224 */ /* 0x000fc600078e00ff */
[CC--:B------:R-:W-:Y:S02]  /*2f30*/  ISETP.GE.U32.AND P0, PT, R4.reuse, R7.reuse, PT ;  /* 0x000000070400720c */ /* 0x0c0fe40003f06070 */
[----:B------:R-:W-:Y:S02]  /*2f40*/  VIADDMNMX R4, R4, -R7, 0xb9600000, !PT ;  /* 0xb960000004047446 */ /* 0x000fe40007800907 */
[----:B------:R-:W-:Y:S02]  /*2f50*/  SEL R0, R0, 0x63400000, !P0 ;  /* 0x6340000000007807 */ /* 0x000fe40004000000 */
[----:B------:R-:W-:-:S05]  /*2f60*/  VIMNMX R4, PT, PT, R4, 0x46a00000, PT ;  /* 0x46a0000004047848 */ /* 0x000fca0003fe0100 */
[----:B------:R-:W-:-:S05]  /*2f70*/  IMAD.IADD R0, R4, 0x1, -R0 ;  /* 0x0000000104007824 */ /* 0x000fca00078e0a00 */
[----:B------:R-:W-:-:S06]  /*2f80*/  IADD3 R9, PT, PT, R0, 0x7fe00000, RZ ;  /* 0x7fe0000000097810 */ /* 0x000fcc0007ffe0ff */
[----:B------:R-:W-:-:S10]  /*2f90*/  DMUL R78, R74, R8 ;  /* 0x000000084a4e7228 */ /* 0x000fd40000000000 */
[----:B------:R-:W-:-:S13]  /*2fa0*/  FSETP.GTU.AND P0, PT, |R79|, 1.469367938527859385e-39, PT ;  /* 0x001000004f00780b */ /* 0x000fda0003f0c200 */
[----:B------:R-:W-:Y:S05]  /*2fb0*/  @P0 BRA `(.L_x_33) ;  /* 0x0000000000a80947 */ /* 0x000fea0003800000 */
[----:B------:R-:W-:-:S06]  /*2fc0*/  DFMA R68, R74, -R68, R76 ;  /* 0x800000444a44722b */ /* 0x000fcc000000004c */
[----:B------:R-:W-:-:S04]  /*2fd0*/  IMAD.MOV.U32 R68, RZ, RZ, RZ ;  /* 0x000000ffff447224 */ /* 0x000fc800078e00ff */
[C---:B------:R-:W-:Y:S02]  /*2fe0*/  FSETP.NEU.AND P0, PT, R69.reuse, RZ, PT ;  /* 0x000000ff4500720b */ /* 0x040fe40003f0d000 */
[----:B------:R-:W-:-:S04]  /*2ff0*/  LOP3.LUT R66, R69, 0x80000000, R67, 0x48, !PT ;  /* 0x8000000045427812 */ /* 0x000fc800078e4843 */
[----:B------:R-:W-:-:S07]  /*3000*/  LOP3.LUT R69, R66, R9, RZ, 0xfc, !PT ;  /* 0x0000000942457212 */ /* 0x000fce00078efcff */
[----:B------:R-:W-:Y:S05]  /*3010*/  @!P0 BRA `(.L_x_33) ;  /* 0x0000000000908947 */ /* 0x000fea0003800000 */
[C---:B------:R-:W-:Y:S01]  /*3020*/  IADD3 R9, PT, PT, -R0.reuse, RZ, RZ ;  /* 0x000000ff00097210 */ /* 0x040fe20007ffe1ff */
[----:B------:R-:W-:Y:S01]  /*3030*/  IMAD.MOV.U32 R8, RZ, RZ, RZ ;  /* 0x000000ffff087224 */ /* 0x000fe200078e00ff */
[----:B------:R-:W-:-:S05]  /*3040*/  IADD3 R0, PT, PT, -R0, -0x43300000, RZ ;  /* 0xbcd0000000007810 */ /* 0x000fca0007ffe1ff */
[----:B------:R-:W-:Y:S02]  /*3050*/  DFMA R8, R78, -R8, R74 ;  /* 0x800000084e08722b */ /* 0x000fe4000000004a */
[----:B------:R-:W-:-:S08]  /*3060*/  DMUL.RP R74, R74, R68 ;  /* 0x000000444a4a7228 */ /* 0x000fd00000008000 */
[----:B------:R-:W-:Y:S02]  /*3070*/  FSETP.NEU.AND P0, PT, |R9|, R0, PT ;  /* 0x000000000900720b */ /* 0x000fe40003f0d200 */
[----:B------:R-:W-:Y:S02]  /*3080*/  LOP3.LUT R66, R75, R66, RZ, 0x3c, !PT ;  /* 0x000000424b427212 */ /* 0x000fe400078e3cff */
[----:B------:R-:W-:Y:S02]  /*3090*/  FSEL R0, R74, R78, !P0 ;  /* 0x0000004e4a007208 */ /* 0x000fe40004000000 */
[----:B------:R-:W-:-:S03]  /*30a0*/  FSEL R66, R66, R79, !P0 ;  /* 0x0000004f42427208 */ /* 0x000fc60004000000 */
[----:B------:R-:W-:Y:S01]  /*30b0*/  IMAD.MOV.U32 R78, RZ, RZ, R0 ;  /* 0x000000ffff4e7224 */ /* 0x000fe200078e0000 */
[----:B------:R-:W-:Y:S01]  /*30c0*/  MOV R79, R66 ;  /* 0x00000042004f7202 */ /* 0x000fe20000000f00 */
[----:B------:R-:W-:Y:S06]  /*30d0*/  BRA `(.L_x_33) ;  /* 0x0000000000607947 */ /* 0x000fec0003800000 */
.L_x_32:
[----:B------:R-:W-:-:S14]  /*30e0*/  DSETP.NAN.AND P0, PT, R72, R72, PT ;  /* 0x000000484800722a */ /* 0x000fdc0003f08000 */
[----:B------:R-:W-:Y:S05]  /*30f0*/  @P0 BRA `(.L_x_34) ;  /* 0x00000000004c0947 */ /* 0x000fea0003800000 */
[----:B------:R-:W-:-:S14]  /*3100*/  DSETP.NAN.AND P0, PT, R66, R66, PT ;  /* 0x000000424200722a */ /* 0x000fdc0003f08000 */
[----:B------:R-:W-:Y:S05]  /*3110*/  @P0 BRA `(.L_x_35) ;  /* 0x0000000000340947 */ /* 0x000fea0003800000 */
[----:B------:R-:W-:Y:S01]  /*3120*/  ISETP.NE.AND P0, PT, R8, R7, PT ;  /* 0x000000070800720c */ /* 0x000fe20003f05270 */
[----:B------:R-:W-:Y:S02]  /*3130*/  IMAD.MOV.U32 R78, RZ, RZ, 0x0 ;  /* 0x00000000ff4e7424 */ /* 0x000fe400078e00ff */
[----:B------:R-:W-:-:S10]  /*3140*/  IMAD.MOV.U32 R79, RZ, RZ, -0x80000 ;  /* 0xfff80000ff4f7424 */ /* 0x000fd400078e00ff */
[----:B------:R-:W-:Y:S05]  /*3150*/  @!P0 BRA `(.L_x_33) ;  /* 0x0000000000408947 */ /* 0x000fea0003800000 */
[----:B------:R-:W-:Y:S02]  /*3160*/  ISETP.NE.AND P0, PT, R8, 0x7ff00000, PT ;  /* 0x7ff000000800780c */ /* 0x000fe40003f05270 */
[----:B------:R-:W-:Y:S02]  /*3170*/  LOP3.LUT R66, R73, 0x80000000, R67, 0x48, !PT ;  /* 0x8000000049427812 */ /* 0x000fe400078e4843 */
[----:B------:R-:W-:-:S13]  /*3180*/  ISETP.EQ.OR P0, PT, R7, RZ, !P0 ;  /* 0x000000ff0700720c */ /* 0x000fda0004702670 */
[----:B------:R-:W-:Y:S01]  /*3190*/  @P0 LOP3.LUT R0, R66, 0x7ff00000, RZ, 0xfc, !PT ;  /* 0x7ff0000042000812 */ /* 0x000fe200078efcff */
[----:B------:R-:W-:Y:S01]  /*31a0*/  @!P0 IMAD.MOV.U32 R79, RZ, RZ, R66 ;  /* 0x000000ffff4f8224 */ /* 0x000fe200078e0042 */
[----:B------:R-:W-:Y:S01]  /*31b0*/  @!P0 MOV R78, RZ ;  /* 0x000000ff004e8202 */ /* 0x000fe20000000f00 */
[----:B------:R-:W-:Y:S01]  /*31c0*/  @P0 IMAD.MOV.U32 R78, RZ, RZ, RZ ;  /* 0x000000ffff4e0224 */ /* 0x000fe200078e00ff */
[----:B------:R-:W-:Y:S01]  /*31d0*/  @P0 MOV R79, R0 ;  /* 0x00000000004f0202 */ /* 0x000fe20000000f00 */
[----:B------:R-:W-:Y:S06]  /*31e0*/  BRA `(.L_x_33) ;  /* 0x00000000001c7947 */ /* 0x000fec0003800000 */
.L_x_35:
[----:B------:R-:W-:Y:S01]  /*31f0*/  LOP3.LUT R0, R67, 0x80000, RZ, 0xfc, !PT ;  /* 0x0008000043007812 */ /* 0x000fe200078efcff */
[----:B------:R-:W-:-:S04]  /*3200*/  IMAD.MOV.U32 R78, RZ, RZ, R66 ;  /* 0x000000ffff4e7224 */ /* 0x000fc800078e0042 */
[----:B------:R-:W-:Y:S01]  /*3210*/  IMAD.MOV.U32 R79, RZ, RZ, R0 ;  /* 0x000000ffff4f7224 */ /* 0x000fe200078e0000 */
[----:B------:R-:W-:Y:S06]  /*3220*/  BRA `(.L_x_33) ;  /* 0x00000000000c7947 */ /* 0x000fec0003800000 */
.L_x_34:
[----:B------:R-:W-:Y:S02]  /*3230*/  LOP3.LUT R0, R73, 0x80000, RZ, 0xfc, !PT ;  /* 0x0008000049007812 */ /* 0x000fe400078efcff */
[----:B------:R-:W-:-:S03]  /*3240*/  MOV R78, R72 ;  /* 0x00000048004e7202 */ /* 0x000fc60000000f00 */
[----:B------:R-:W-:-:S07]  /*3250*/  IMAD.MOV.U32 R79, RZ, RZ, R0 ;  /* 0x000000ffff4f7224 */ /* 0x000fce00078e0000 */
.L_x_33:
[----:B------:R-:W-:Y:S05]  /*3260*/  BSYNC.RECONVERGENT B0 ;  /* 0x0000000000007941 */ /* 0x000fea0003800200 */
.L_x_31:
[----:B------:R-:W-:Y:S01]  /*3270*/  IMAD.MOV.U32 R7, RZ, RZ, 0x0 ;  /* 0x00000000ff077424 */ /* 0x000fe200078e00ff */
[----:B------:R-:W-:Y:S01]  /*3280*/  MOV R0, R79 ;  /* 0x0000004f00007202 */ /* 0x000fe20000000f00 */
[----:B------:R-:W-:Y:S02]  /*3290*/  IMAD.MOV.U32 R4, RZ, RZ, R78 ;  /* 0x000000ffff047224 */ /* 0x000fe400078e004e */
[----:B------:R-:W-:Y:S05]  /*32a0*/  RET.REL.NODEC R6 `(_Z7intssssiPiS_PdS0_S0_S_S_S0_S0_ii) ;  /* 0xffffffcc06547950 */ /* 0x000fea0003c3ffff */
        .weak           $__internal_1_$__cuda_sm20_dsqrt_rn_f64_mediumpath_v1
        .type           $__internal_1_$__cuda_sm20_dsqrt_rn_f64_mediumpath_v1,@function
        .size           $__internal_1_$__cuda_sm20_dsqrt_rn_f64_mediumpath_v1,(.L_x_42 - $__internal_1_$__cuda_sm20_dsqrt_rn_f64_mediumpath_v1)
$__internal_1_$__cuda_sm20_dsqrt_rn_f64_mediumpath_v1:
[----:B------:R-:W-:Y:S01]  /*32b0*/  ISETP.GE.U32.AND P0, PT, R68, -0x3400000, PT ;  /* 0xfcc000004400780c */ /* 0x000fe20003f06070 */
[----:B------:R-:W-:Y:S01]  /*32c0*/  BSSY.RECONVERGENT B2, `(.L_x_36) ;  /* 0x0000026000027945 */ /* 0x000fe20003800200 */
[----:B------:R-:W-:Y:S01]  /*32d0*/  IMAD.MOV.U32 R68, RZ, RZ, R4 ;  /* 0x000000ffff447224 */ /* 0x000fe200078e0004 */
[----:B------:R-:W-:Y:S01]  /*32e0*/  MOV R72, R0 ;  /* 0x0000000000487202 */ /* 0x000fe20000000f00 */
[----:B------:R-:W-:-:S09]  /*32f0*/  IMAD.MOV.U32 R67, RZ, RZ, R9 ;  /* 0x000000ffff437224 */ /* 0x000fd200078e0009 */
[----:B------:R-:W-:Y:S05]  /*3300*/  @!P0 BRA `(.L_x_37) ;  /* 0x0000000000208947 */ /* 0x000fea0003800000 */
[----:B------:R-:W-:-:S10]  /*3310*/  DFMA.RM R68, R68, R72, R66 ;  /* 0x000000484444722b */ /* 0x000fd40000004042 */
[----:B------:R-:W-:-:S05]  /*3320*/  IADD3 R66, P0, PT, R68, 0x1, RZ ;  /* 0x0000000144427810 */ /* 0x000fca0007f1e0ff */
[----:B------:R-:W-:-:S06]  /*3330*/  IMAD.X R67, RZ, RZ, R69, P0 ;  /* 0x000000ffff437224 */ /* 0x000fcc00000e0645 */
[----:B------:R-:W-:-:S08]  /*3340*/  DFMA.RP R6, -R68, R66, R6 ;  /* 0x000000424406722b */ /* 0x000fd00000008106 */
[----:B------:R-:W-:-:S06]  /*3350*/  DSETP.GT.AND P0, PT, R6, RZ, PT ;  /* 0x000000ff0600722a */ /* 0x000fcc0003f04000 */
[----:B------:R-:W-:Y:S02]  /*3360*/  FSEL R66, R66, R68, P0 ;  /* 0x0000004442427208 */ /* 0x000fe40000000000 */
[----:B------:R-:W-:Y:S01]  /*3370*/  FSEL R67, R67, R69, P0 ;  /* 0x0000004543437208 */ /* 0x000fe20000000000 */
[----:B------:R-:W-:Y:S06]  /*3380*/  BRA `(.L_x_38) ;  /* 0x0000000000647947 */ /* 0x000fec0003800000 */
.L_x_37:
[----:B------:R-:W-:-:S14]  /*3390*/  DSETP.NE.AND P0, PT, R6, RZ, PT ;  /* 0x000000ff0600722a */ /* 0x000fdc0003f05000 */
[----:B------:R-:W-:Y:S05]  /*33a0*/  @!P0 BRA `(.L_x_39) ;  /* 0x0000000000588947 */ /* 0x000fea0003800000 */
[----:B------:R-:W-:-:S13]  /*33b0*/  ISETP.GE.AND P0, PT, R7, RZ, PT ;  /* 0x000000ff0700720c */ /* 0x000fda0003f06270 */
[----:B------:R-:W-:Y:S01]  /*33c0*/  @!P0 MOV R66, 0x0 ;  /* 0x0000000000428802 */ /* 0x000fe20000000f00 */
[----:B------:R-:W-:Y:S01]  /*33d0*/  @!P0 IMAD.MOV.U32 R67, RZ, RZ, -0x80000 ;  /* 0xfff80000ff438424 */ /* 0x000fe200078e00ff */
[----:B------:R-:W-:Y:S06]  /*33e0*/  @!P0 BRA `(.L_x_38) ;  /* 0x00000000004c8947 */ /* 0x000fec0003800000 */
[----:B------:R-:W-:-:S13]  /*33f0*/  ISETP.GT.AND P0, PT, R7, 0x7fefffff, PT ;  /* 0x7fefffff0700780c */ /* 0x000fda0003f04270 */
[----:B------:R-:W-:Y:S05]  /*3400*/  @P0 BRA `(.L_x_39) ;  /* 0x0000000000400947 */ /* 0x000fea0003800000 */
[----:B------:R-:W-:Y:S01]  /*3410*/  DMUL R6, R6, 8.11296384146066816958e+31 ;  /* 0x4690000006067828 */ /* 0x000fe20000000000 */
[----:B------:R-:W-:Y:S01]  /*3420*/  IMAD.MOV.U32 R66, RZ, RZ, RZ ;  /* 0x000000ffff427224 */ /* 0x000fe200078e00ff */
[----:B------:R-:W-:Y:S01]  /*3430*/  MOV R72, 0x0 ;  /* 0x0000000000487802 */ /* 0x000fe20000000f00 */
[----:B------:R-:W-:-:S03]  /*3440*/  IMAD.MOV.U32 R73, RZ, RZ, 0x3fd80000 ;  /* 0x3fd80000ff497424 */ /* 0x000fc600078e00ff */
[----:B------:R-:W0:Y:S02]  /*3450*/  MUFU.RSQ64H R67, R7 ;  /* 0x0000000700437308 */ /* 0x000e240000001c00 */
[----:B0-----:R-:W-:-:S08]  /*3460*/  DMUL R68, R66, R66 ;  /* 0x0000004242447228 */ /* 0x001fd00000000000 */
[----:B------:R-:W-:-:S08]  /*3470*/  DFMA R68, R6, -R68, 1 ;  /* 0x3ff000000644742b */ /* 0x000fd00000000844 */
[----:B------:R-:W-:Y:S02]  /*3480*/  DFMA R72, R68, R72, 0.5 ;  /* 0x3fe000004448742b */ /* 0x000fe40000000048 */
[----:B------:R-:W-:-:S08]  /*3490*/  DMUL R68, R66, R68 ;  /* 0x0000004442447228 */ /* 0x000fd00000000000 */
[----:B------:R-:W-:-:S08]  /*34a0*/  DFMA R68, R72, R68, R66 ;  /* 0x000000444844722b */ /* 0x000fd00000000042 */
[----:B------:R-:W-:Y:S02]  /*34b0*/  DMUL R66, R6, R68 ;  /* 0x0000004406427228 */ /* 0x000fe40000000000 */
[----:B------:R-:W-:-:S06]  /*34c0*/  VIADD R69, R69, 0xfff00000 ;  /* 0xfff0000045457836 */ /* 0x000fcc0000000000 */
[----:B------:R-:W-:-:S08]  /*34d0*/  DFMA R72, R66, -R66, R6 ;  /* 0x800000424248722b */ /* 0x000fd00000000006 */
[----:B------:R-:W-:-:S10]  /*34e0*/  DFMA R66, R68, R72, R66 ;  /* 0x000000484442722b */ /* 0x000fd40000000042 */
[----:B------:R-:W-:Y:S01]  /*34f0*/  IADD3 R67, PT, PT, R67, -0x3500000, RZ ;  /* 0xfcb0000043437810 */ /* 0x000fe20007ffe0ff */
[----:B------:R-:W-:Y:S06]  /*3500*/  BRA `(.L_x_38) ;  /* 0x0000000000047947 */ /* 0x000fec0003800000 */
.L_x_39:
[----:B------:R-:W-:-:S11]  /*3510*/  DADD R66, R6, R6 ;  /* 0x0000000006427229 */ /* 0x000fd60000000006 */
.L_x_38:
[----:B------:R-:W-:Y:S05]  /*3520*/  BSYNC.RECONVERGENT B2 ;  /* 0x0000000000027941 */ /* 0x000fea0003800200 */
.L_x_36:
[----:B------:R-:W-:-:S04]  /*3530*/  IMAD.MOV.U32 R9, RZ, RZ, 0x0 ;  /* 0x00000000ff097424 */ /* 0x000fc800078e00ff */
[----:B------:R-:W-:Y:S05]  /*3540*/  RET.REL.NODEC R8 `(_Z7intssssiPiS_PdS0_S0_S_S_S0_S0_ii) ;  /* 0xffffffc808ac7950 */ /* 0x000fea0003c3ffff */
.L_x_40:
[----:B------:R-:W-:-:S00]  /*3550*/  BRA `(.L_x_40) ;  /* 0xfffffffc00fc7947 */ /* 0x000fc0000383ffff */
[----:B------:R-:W-:-:S00]  /*3560*/  NOP ;  /* 0x0000000000007918 */ /* 0x000fc00000000000 */
        /* <DEDUP_REMOVED lines=9> */
.L_x_42:


//--------------------- .nv.shared.reserved.0     --------------------------
	.section	.nv.shared.reserved.0,"aw",@nobits
	.weak		__nv_reservedSMEM_offset_0_alias
	.size		__nv_reservedSMEM_offset_0_alias, 0, 64
	.other		__nv_reservedSMEM_offset_0_alias,@"STO_CUDA_RESERVED_SHARED STV_DEFAULT"
__nv_reservedSMEM_offset_0_alias:
	.zero		0
	.zero		64


//--------------------- .nv.constant0._Z7intssssiPiS_PdS0_S0_S_S_S0_S0_ii --------------------------
	.section	.nv.constant0._Z7intssssiPiS_PdS0_S0_S_S_S0_S0_ii,"a",@progbits
	.sectionflags	@""
	.align	4
.nv.constant0._Z7intssssiPiS_PdS0_S0_S_S_S0_S0_ii:
	.zero		984


//--------------------- SYMBOLS --------------------------

	.type		.nv.reservedSmem.offset0,@object
	.size		.nv.reservedSmem.offset0,0x4
